//
// Generated by NVIDIA NVVM Compiler
//
// Compiler Build ID: CL-36424714
// Cuda compilation tools, release 13.0, V13.0.88
// Based on NVVM 20.0.0
//

.version 9.0
.target sm_100
.address_size 64

	// .globl	_Z38elementwise_sum_cumsum_dilation_kernelPKfS0_Pfiiiiii

.visible .entry _Z38elementwise_sum_cumsum_dilation_kernelPKfS0_Pfiiiiii(
	.param .u64 .ptr .align 1 _Z38elementwise_sum_cumsum_dilation_kernelPKfS0_Pfiiiiii_param_0,
	.param .u64 .ptr .align 1 _Z38elementwise_sum_cumsum_dilation_kernelPKfS0_Pfiiiiii_param_1,
	.param .u64 .ptr .align 1 _Z38elementwise_sum_cumsum_dilation_kernelPKfS0_Pfiiiiii_param_2,
	.param .u32 _Z38elementwise_sum_cumsum_dilation_kernelPKfS0_Pfiiiiii_param_3,
	.param .u32 _Z38elementwise_sum_cumsum_dilation_kernelPKfS0_Pfiiiiii_param_4,
	.param .u32 _Z38elementwise_sum_cumsum_dilation_kernelPKfS0_Pfiiiiii_param_5,
	.param .u32 _Z38elementwise_sum_cumsum_dilation_kernelPKfS0_Pfiiiiii_param_6,
	.param .u32 _Z38elementwise_sum_cumsum_dilation_kernelPKfS0_Pfiiiiii_param_7,
	.param .u32 _Z38elementwise_sum_cumsum_dilation_kernelPKfS0_Pfiiiiii_param_8
)
{
	.reg .pred 	%p<122>;
	.reg .b16 	%rs<181>;
	.reg .b32 	%r<170>;
	.reg .b32 	%f<260>;
	.reg .b64 	%rd<56>;

	ld.param.u64 	%rd15, [_Z38elementwise_sum_cumsum_dilation_kernelPKfS0_Pfiiiiii_param_0];
	ld.param.u64 	%rd16, [_Z38elementwise_sum_cumsum_dilation_kernelPKfS0_Pfiiiiii_param_1];
	ld.param.u64 	%rd14, [_Z38elementwise_sum_cumsum_dilation_kernelPKfS0_Pfiiiiii_param_2];
	ld.param.u32 	%r85, [_Z38elementwise_sum_cumsum_dilation_kernelPKfS0_Pfiiiiii_param_3];
	ld.param.u32 	%r86, [_Z38elementwise_sum_cumsum_dilation_kernelPKfS0_Pfiiiiii_param_4];
	ld.param.u32 	%r81, [_Z38elementwise_sum_cumsum_dilation_kernelPKfS0_Pfiiiiii_param_5];
	ld.param.u32 	%r82, [_Z38elementwise_sum_cumsum_dilation_kernelPKfS0_Pfiiiiii_param_6];
	ld.param.u32 	%r83, [_Z38elementwise_sum_cumsum_dilation_kernelPKfS0_Pfiiiiii_param_7];
	ld.param.u32 	%r84, [_Z38elementwise_sum_cumsum_dilation_kernelPKfS0_Pfiiiiii_param_8];
	cvta.to.global.u64 	%rd1, %rd16;
	cvta.to.global.u64 	%rd2, %rd15;
	mov.u32 	%r87, %ctaid.z;
	mov.u32 	%r88, %ntid.z;
	mov.u32 	%r89, %tid.z;
	mad.lo.s32 	%r1, %r87, %r88, %r89;
	mov.u32 	%r90, %ctaid.y;
	mov.u32 	%r91, %ntid.y;
	mov.u32 	%r92, %tid.y;
	mad.lo.s32 	%r93, %r90, %r91, %r92;
	mov.u32 	%r94, %ctaid.x;
	mov.u32 	%r95, %ntid.x;
	mul.lo.s32 	%r3, %r94, %r95;
	mov.u32 	%r4, %tid.x;
	add.s32 	%r5, %r3, %r4;
	setp.ge.s32 	%p1, %r1, %r85;
	setp.ge.s32 	%p2, %r93, %r86;
	or.pred  	%p3, %p1, %p2;
	setp.ge.s32 	%p4, %r5, %r81;
	or.pred  	%p5, %p3, %p4;
	setp.ge.s32 	%p6, %r4, %r82;
	or.pred  	%p7, %p5, %p6;
	mov.f32 	%f209, 0f00000000;
	@%p7 bra 	$L__BB0_97;
	mad.lo.s32 	%r96, %r86, %r1, %r93;
	mul.lo.s32 	%r6, %r96, %r81;
	add.s32 	%r97, %r6, %r5;
	mad.lo.s32 	%r7, %r97, %r82, %r4;
	setp.lt.s32 	%p8, %r83, 1;
	@%p8 bra 	$L__BB0_45;
	setp.lt.s32 	%p9, %r84, 1;
	mul.lo.s32 	%r8, %r82, %r81;
	@%p9 bra 	$L__BB0_45;
	and.b32  	%r9, %r84, 7;
	add.s32 	%r10, %r9, -1;
	and.b32  	%r11, %r84, 3;
	and.b32  	%r12, %r84, 2147483640;
	and.b32  	%r13, %r84, 1;
	shr.u32 	%r99, %r84, 1;
	sub.s32 	%r14, %r4, %r99;
	shr.u32 	%r100, %r83, 1;
	sub.s32 	%r15, %r5, %r100;
	mov.f32 	%f209, 0f00000000;
	mov.b32 	%r154, 0;
$L__BB0_4:
	setp.lt.u32 	%p10, %r84, 8;
	mul.lo.s32 	%r17, %r154, %r84;
	add.s32 	%r102, %r15, %r154;
	mad.lo.s32 	%r18, %r102, %r82, %r14;
	mov.b32 	%r157, 0;
	@%p10 bra 	$L__BB0_23;
	mov.b32 	%r155, 0;
	cvt.u64.u32 	%rd20, %r17;
$L__BB0_6:
	.pragma "nounroll";
	add.s32 	%r20, %r18, %r155;
	setp.lt.s32 	%p11, %r20, 0;
	setp.ge.s32 	%p12, %r20, %r8;
	add.s32 	%r104, %r20, %r7;
	mul.wide.s32 	%rd17, %r104, 4;
	add.s64 	%rd3, %rd2, %rd17;
	or.pred  	%p13, %p11, %p12;
	@%p13 bra 	$L__BB0_8;
	ld.global.f32 	%f90, [%rd3];
	// begin inline asm
	{  cvt.rn.f16.f32 %rs1, %f90;}

	// end inline asm
	add.s32 	%r105, %r155, %r17;
	mul.wide.u32 	%rd18, %r105, 4;
	add.s64 	%rd19, %rd1, %rd18;
	ld.global.f32 	%f91, [%rd19];
	// begin inline asm
	{  cvt.rn.f16.f32 %rs2, %f91;}

	// end inline asm
	// begin inline asm
	{add.f16 %rs3,%rs1,%rs2;
}
	// end inline asm
	// begin inline asm
	{  cvt.f32.f16 %f92, %rs3;}

	// end inline asm
	add.f32 	%f209, %f209, %f92;
$L__BB0_8:
	add.s32 	%r106, %r20, 1;
	setp.lt.s32 	%p14, %r106, 0;
	setp.ge.s32 	%p15, %r106, %r8;
	cvt.u64.u32 	%rd21, %r155;
	add.s64 	%rd22, %rd21, %rd20;
	shl.b64 	%rd23, %rd22, 2;
	add.s64 	%rd4, %rd1, %rd23;
	or.pred  	%p16, %p14, %p15;
	@%p16 bra 	$L__BB0_10;
	ld.global.f32 	%f93, [%rd3+4];
	// begin inline asm
	{  cvt.rn.f16.f32 %rs7, %f93;}

	// end inline asm
	ld.global.f32 	%f94, [%rd4+4];
	// begin inline asm
	{  cvt.rn.f16.f32 %rs8, %f94;}

	// end inline asm
	// begin inline asm
	{add.f16 %rs9,%rs7,%rs8;
}
	// end inline asm
	// begin inline asm
	{  cvt.f32.f16 %f95, %rs9;}

	// end inline asm
	add.f32 	%f209, %f209, %f95;
$L__BB0_10:
	add.s32 	%r107, %r20, 2;
	setp.lt.s32 	%p17, %r107, 0;
	setp.ge.s32 	%p18, %r107, %r8;
	or.pred  	%p19, %p17, %p18;
	@%p19 bra 	$L__BB0_12;
	ld.global.f32 	%f96, [%rd3+8];
	// begin inline asm
	{  cvt.rn.f16.f32 %rs13, %f96;}

	// end inline asm
	ld.global.f32 	%f97, [%rd4+8];
	// begin inline asm
	{  cvt.rn.f16.f32 %rs14, %f97;}

	// end inline asm
	// begin inline asm
	{add.f16 %rs15,%rs13,%rs14;
}
	// end inline asm
	// begin inline asm
	{  cvt.f32.f16 %f98, %rs15;}

	// end inline asm
	add.f32 	%f209, %f209, %f98;
$L__BB0_12:
	add.s32 	%r108, %r20, 3;
	setp.lt.s32 	%p20, %r108, 0;
	setp.ge.s32 	%p21, %r108, %r8;
	or.pred  	%p22, %p20, %p21;
	@%p22 bra 	$L__BB0_14;
	ld.global.f32 	%f99, [%rd3+12];
	// begin inline asm
	{  cvt.rn.f16.f32 %rs19, %f99;}

	// end inline asm
	ld.global.f32 	%f100, [%rd4+12];
	// begin inline asm
	{  cvt.rn.f16.f32 %rs20, %f100;}

	// end inline asm
	// begin inline asm
	{add.f16 %rs21,%rs19,%rs20;
}
	// end inline asm
	// begin inline asm
	{  cvt.f32.f16 %f101, %rs21;}

	// end inline asm
	add.f32 	%f209, %f209, %f101;
$L__BB0_14:
	add.s32 	%r109, %r20, 4;
	setp.lt.s32 	%p23, %r109, 0;
	setp.ge.s32 	%p24, %r109, %r8;
	or.pred  	%p25, %p23, %p24;
	@%p25 bra 	$L__BB0_16;
	ld.global.f32 	%f102, [%rd3+16];
	// begin inline asm
	{  cvt.rn.f16.f32 %rs25, %f102;}

	// end inline asm
	ld.global.f32 	%f103, [%rd4+16];
	// begin inline asm
	{  cvt.rn.f16.f32 %rs26, %f103;}

	// end inline asm
	// begin inline asm
	{add.f16 %rs27,%rs25,%rs26;
}
	// end inline asm
	// begin inline asm
	{  cvt.f32.f16 %f104, %rs27;}

	// end inline asm
	add.f32 	%f209, %f209, %f104;
$L__BB0_16:
	add.s32 	%r110, %r20, 5;
	setp.lt.s32 	%p26, %r110, 0;
	setp.ge.s32 	%p27, %r110, %r8;
	or.pred  	%p28, %p26, %p27;
	@%p28 bra 	$L__BB0_18;
	ld.global.f32 	%f105, [%rd3+20];
	// begin inline asm
	{  cvt.rn.f16.f32 %rs31, %f105;}

	// end inline asm
	ld.global.f32 	%f106, [%rd4+20];
	// begin inline asm
	{  cvt.rn.f16.f32 %rs32, %f106;}

	// end inline asm
	// begin inline asm
	{add.f16 %rs33,%rs31,%rs32;
}
	// end inline asm
	// begin inline asm
	{  cvt.f32.f16 %f107, %rs33;}

	// end inline asm
	add.f32 	%f209, %f209, %f107;
$L__BB0_18:
	add.s32 	%r111, %r20, 6;
	setp.lt.s32 	%p29, %r111, 0;
	setp.ge.s32 	%p30, %r111, %r8;
	or.pred  	%p31, %p29, %p30;
	@%p31 bra 	$L__BB0_20;
	ld.global.f32 	%f108, [%rd3+24];
	// begin inline asm
	{  cvt.rn.f16.f32 %rs37, %f108;}

	// end inline asm
	ld.global.f32 	%f109, [%rd4+24];
	// begin inline asm
	{  cvt.rn.f16.f32 %rs38, %f109;}

	// end inline asm
	// begin inline asm
	{add.f16 %rs39,%rs37,%rs38;
}
	// end inline asm
	// begin inline asm
	{  cvt.f32.f16 %f110, %rs39;}

	// end inline asm
	add.f32 	%f209, %f209, %f110;
$L__BB0_20:
	add.s32 	%r112, %r20, 7;
	setp.lt.s32 	%p32, %r112, 0;
	setp.ge.s32 	%p33, %r112, %r8;
	or.pred  	%p34, %p32, %p33;
	@%p34 bra 	$L__BB0_22;
	ld.global.f32 	%f111, [%rd3+28];
	// begin inline asm
	{  cvt.rn.f16.f32 %rs43, %f111;}

	// end inline asm
	ld.global.f32 	%f112, [%rd4+28];
	// begin inline asm
	{  cvt.rn.f16.f32 %rs44, %f112;}

	// end inline asm
	// begin inline asm
	{add.f16 %rs45,%rs43,%rs44;
}
	// end inline asm
	// begin inline asm
	{  cvt.f32.f16 %f113, %rs45;}

	// end inline asm
	add.f32 	%f209, %f209, %f113;
$L__BB0_22:
	add.s32 	%r155, %r155, 8;
	setp.ne.s32 	%p35, %r155, %r12;
	mov.u32 	%r157, %r12;
	@%p35 bra 	$L__BB0_6;
$L__BB0_23:
	setp.eq.s32 	%p36, %r9, 0;
	@%p36 bra 	$L__BB0_44;
	setp.lt.u32 	%p37, %r10, 3;
	@%p37 bra 	$L__BB0_34;
	add.s32 	%r23, %r18, %r157;
	setp.lt.s32 	%p38, %r23, 0;
	setp.ge.s32 	%p39, %r23, %r8;
	add.s32 	%r114, %r23, %r7;
	mul.wide.s32 	%rd24, %r114, 4;
	add.s64 	%rd5, %rd2, %rd24;
	or.pred  	%p40, %p38, %p39;
	@%p40 bra 	$L__BB0_27;
	ld.global.f32 	%f115, [%rd5];
	// begin inline asm
	{  cvt.rn.f16.f32 %rs49, %f115;}

	// end inline asm
	add.s32 	%r115, %r157, %r17;
	mul.wide.u32 	%rd25, %r115, 4;
	add.s64 	%rd26, %rd1, %rd25;
	ld.global.f32 	%f116, [%rd26];
	// begin inline asm
	{  cvt.rn.f16.f32 %rs50, %f116;}

	// end inline asm
	// begin inline asm
	{add.f16 %rs51,%rs49,%rs50;
}
	// end inline asm
	// begin inline asm
	{  cvt.f32.f16 %f117, %rs51;}

	// end inline asm
	add.f32 	%f209, %f209, %f117;
$L__BB0_27:
	add.s32 	%r116, %r23, 1;
	setp.lt.s32 	%p41, %r116, 0;
	setp.ge.s32 	%p42, %r116, %r8;
	cvt.u64.u32 	%rd27, %r17;
	cvt.u64.u32 	%rd28, %r157;
	add.s64 	%rd29, %rd28, %rd27;
	shl.b64 	%rd30, %rd29, 2;
	add.s64 	%rd6, %rd1, %rd30;
	or.pred  	%p43, %p41, %p42;
	@%p43 bra 	$L__BB0_29;
	ld.global.f32 	%f118, [%rd5+4];
	// begin inline asm
	{  cvt.rn.f16.f32 %rs55, %f118;}

	// end inline asm
	ld.global.f32 	%f119, [%rd6+4];
	// begin inline asm
	{  cvt.rn.f16.f32 %rs56, %f119;}

	// end inline asm
	// begin inline asm
	{add.f16 %rs57,%rs55,%rs56;
}
	// end inline asm
	// begin inline asm
	{  cvt.f32.f16 %f120, %rs57;}

	// end inline asm
	add.f32 	%f209, %f209, %f120;
$L__BB0_29:
	add.s32 	%r117, %r23, 2;
	setp.lt.s32 	%p44, %r117, 0;
	setp.ge.s32 	%p45, %r117, %r8;
	or.pred  	%p46, %p44, %p45;
	@%p46 bra 	$L__BB0_31;
	ld.global.f32 	%f121, [%rd5+8];
	// begin inline asm
	{  cvt.rn.f16.f32 %rs61, %f121;}

	// end inline asm
	ld.global.f32 	%f122, [%rd6+8];
	// begin inline asm
	{  cvt.rn.f16.f32 %rs62, %f122;}

	// end inline asm
	// begin inline asm
	{add.f16 %rs63,%rs61,%rs62;
}
	// end inline asm
	// begin inline asm
	{  cvt.f32.f16 %f123, %rs63;}

	// end inline asm
	add.f32 	%f209, %f209, %f123;
$L__BB0_31:
	add.s32 	%r118, %r23, 3;
	setp.lt.s32 	%p47, %r118, 0;
	setp.ge.s32 	%p48, %r118, %r8;
	or.pred  	%p49, %p47, %p48;
	@%p49 bra 	$L__BB0_33;
	ld.global.f32 	%f124, [%rd5+12];
	// begin inline asm
	{  cvt.rn.f16.f32 %rs67, %f124;}

	// end inline asm
	ld.global.f32 	%f125, [%rd6+12];
	// begin inline asm
	{  cvt.rn.f16.f32 %rs68, %f125;}

	// end inline asm
	// begin inline asm
	{add.f16 %rs69,%rs67,%rs68;
}
	// end inline asm
	// begin inline asm
	{  cvt.f32.f16 %f126, %rs69;}

	// end inline asm
	add.f32 	%f209, %f209, %f126;
$L__BB0_33:
	add.s32 	%r157, %r157, 4;
$L__BB0_34:
	setp.eq.s32 	%p50, %r11, 0;
	@%p50 bra 	$L__BB0_44;
	setp.eq.s32 	%p51, %r11, 1;
	@%p51 bra 	$L__BB0_41;
	add.s32 	%r26, %r18, %r157;
	setp.lt.s32 	%p52, %r26, 0;
	setp.ge.s32 	%p53, %r26, %r8;
	add.s32 	%r119, %r26, %r7;
	mul.wide.s32 	%rd31, %r119, 4;
	add.s64 	%rd7, %rd2, %rd31;
	or.pred  	%p54, %p52, %p53;
	@%p54 bra 	$L__BB0_38;
	ld.global.f32 	%f128, [%rd7];
	// begin inline asm
	{  cvt.rn.f16.f32 %rs73, %f128;}

	// end inline asm
	add.s32 	%r120, %r157, %r17;
	mul.wide.u32 	%rd32, %r120, 4;
	add.s64 	%rd33, %rd1, %rd32;
	ld.global.f32 	%f129, [%rd33];
	// begin inline asm
	{  cvt.rn.f16.f32 %rs74, %f129;}

	// end inline asm
	// begin inline asm
	{add.f16 %rs75,%rs73,%rs74;
}
	// end inline asm
	// begin inline asm
	{  cvt.f32.f16 %f130, %rs75;}

	// end inline asm
	add.f32 	%f209, %f209, %f130;
$L__BB0_38:
	add.s32 	%r121, %r26, 1;
	setp.lt.s32 	%p55, %r121, 0;
	setp.ge.s32 	%p56, %r121, %r8;
	or.pred  	%p57, %p55, %p56;
	@%p57 bra 	$L__BB0_40;
	ld.global.f32 	%f131, [%rd7+4];
	// begin inline asm
	{  cvt.rn.f16.f32 %rs79, %f131;}

	// end inline asm
	cvt.u64.u32 	%rd34, %r17;
	cvt.u64.u32 	%rd35, %r157;
	add.s64 	%rd36, %rd35, %rd34;
	shl.b64 	%rd37, %rd36, 2;
	add.s64 	%rd38, %rd1, %rd37;
	ld.global.f32 	%f132, [%rd38+4];
	// begin inline asm
	{  cvt.rn.f16.f32 %rs80, %f132;}

	// end inline asm
	// begin inline asm
	{add.f16 %rs81,%rs79,%rs80;
}
	// end inline asm
	// begin inline asm
	{  cvt.f32.f16 %f133, %rs81;}

	// end inline asm
	add.f32 	%f209, %f209, %f133;
$L__BB0_40:
	add.s32 	%r157, %r157, 2;
$L__BB0_41:
	setp.eq.s32 	%p58, %r13, 0;
	@%p58 bra 	$L__BB0_44;
	add.s32 	%r29, %r157, %r17;
	add.s32 	%r30, %r18, %r157;
	setp.lt.s32 	%p59, %r30, 0;
	setp.ge.s32 	%p60, %r30, %r8;
	or.pred  	%p61, %p59, %p60;
	@%p61 bra 	$L__BB0_44;
	add.s32 	%r122, %r30, %r7;
	mul.wide.s32 	%rd39, %r122, 4;
	add.s64 	%rd40, %rd2, %rd39;
	ld.global.f32 	%f134, [%rd40];
	// begin inline asm
	{  cvt.rn.f16.f32 %rs85, %f134;}

	// end inline asm
	mul.wide.u32 	%rd41, %r29, 4;
	add.s64 	%rd42, %rd1, %rd41;
	ld.global.f32 	%f135, [%rd42];
	// begin inline asm
	{  cvt.rn.f16.f32 %rs86, %f135;}

	// end inline asm
	// begin inline asm
	{add.f16 %rs87,%rs85,%rs86;
}
	// end inline asm
	// begin inline asm
	{  cvt.f32.f16 %f136, %rs87;}

	// end inline asm
	add.f32 	%f209, %f209, %f136;
$L__BB0_44:
	add.s32 	%r154, %r154, 1;
	setp.ne.s32 	%p62, %r154, %r83;
	@%p62 bra 	$L__BB0_4;
$L__BB0_45:
	add.s32 	%r32, %r4, 1;
	and.b32  	%r33, %r32, 3;
	setp.lt.u32 	%p63, %r4, 3;
	mov.f32 	%f235, 0f00000000;
	@%p63 bra 	$L__BB0_48;
	and.b32  	%r34, %r32, 2044;
	mov.b32 	%r159, 0;
	mov.f32 	%f235, 0f00000000;
$L__BB0_47:
	add.f32 	%f140, %f209, %f235;
	add.f32 	%f141, %f209, %f140;
	add.f32 	%f142, %f209, %f141;
	add.f32 	%f235, %f209, %f142;
	add.s32 	%r159, %r159, 4;
	setp.ne.s32 	%p64, %r159, %r34;
	@%p64 bra 	$L__BB0_47;
$L__BB0_48:
	setp.eq.s32 	%p65, %r33, 0;
	@%p65 bra 	$L__BB0_51;
	mov.b32 	%r160, 0;
$L__BB0_50:
	.pragma "nounroll";
	add.f32 	%f235, %f209, %f235;
	add.s32 	%r160, %r160, 1;
	setp.ne.s32 	%p66, %r160, %r33;
	@%p66 bra 	$L__BB0_50;
$L__BB0_51:
	shr.u32 	%r125, %r83, 31;
	add.s32 	%r126, %r83, %r125;
	shr.s32 	%r40, %r126, 1;
	neg.s32 	%r161, %r40;
	setp.gt.s32 	%p67, %r161, %r40;
	mov.f32 	%f258, %f235;
	@%p67 bra 	$L__BB0_96;
	shr.u32 	%r127, %r84, 31;
	add.s32 	%r128, %r84, %r127;
	shr.s32 	%r42, %r128, 1;
	neg.s32 	%r41, %r42;
	setp.lt.s32 	%p68, %r42, %r41;
	mul.lo.s32 	%r43, %r82, %r81;
	@%p68 bra 	$L__BB0_96;
	sub.s32 	%r44, %r42, %r41;
	add.s32 	%r129, %r44, 1;
	and.b32  	%r45, %r129, 7;
	add.s32 	%r46, %r45, -1;
	and.b32  	%r47, %r129, 3;
	and.b32  	%r48, %r129, 1;
	shl.b32 	%r130, %r4, 1;
	add.s32 	%r49, %r41, %r130;
	shl.b32 	%r131, %r3, 1;
	add.s32 	%r132, %r131, %r6;
	add.s32 	%r50, %r132, %r130;
	and.b32  	%r133, %r129, -8;
	neg.s32 	%r51, %r133;
	mov.f32 	%f258, %f235;
$L__BB0_54:
	mov.u32 	%r52, %r161;
	setp.lt.u32 	%p69, %r44, 7;
	add.s32 	%r134, %r52, %r5;
	mul.lo.s32 	%r53, %r134, %r82;
	add.s32 	%r54, %r53, %r4;
	mul.lo.s32 	%r55, %r52, %r84;
	mov.u32 	%r168, %r41;
	@%p69 bra 	$L__BB0_74;
	add.s32 	%r166, %r41, 3;
	add.s32 	%r165, %r41, %r55;
	add.s32 	%r135, %r4, %r41;
	add.s32 	%r164, %r135, %r53;
	add.s32 	%r136, %r50, %r52;
	mad.lo.s32 	%r163, %r82, %r136, %r49;
	mov.u32 	%r162, %r51;
$L__BB0_56:
	.pragma "nounroll";
	setp.lt.s32 	%p70, %r164, 0;
	setp.ge.s32 	%p71, %r164, %r43;
	mul.wide.s32 	%rd43, %r163, 4;
	add.s64 	%rd8, %rd2, %rd43;
	mul.wide.s32 	%rd44, %r165, 4;
	add.s64 	%rd9, %rd1, %rd44;
	or.pred  	%p72, %p70, %p71;
	@%p72 bra 	$L__BB0_58;
	ld.global.f32 	%f144, [%rd8];
	// begin inline asm
	{  cvt.rn.f16.f32 %rs91, %f144;}

	// end inline asm
	ld.global.f32 	%f145, [%rd9];
	// begin inline asm
	{  cvt.rn.f16.f32 %rs92, %f145;}

	// end inline asm
	// begin inline asm
	{add.f16 %rs93,%rs91,%rs92;
}
	// end inline asm
	// begin inline asm
	{  cvt.f32.f16 %f146, %rs93;}

	// end inline asm
	add.f32 	%f147, %f235, %f146;
	max.f32 	%f258, %f258, %f147;
$L__BB0_58:
	add.s32 	%r137, %r164, 1;
	setp.lt.s32 	%p73, %r137, 0;
	setp.ge.s32 	%p74, %r137, %r43;
	or.pred  	%p75, %p73, %p74;
	@%p75 bra 	$L__BB0_60;
	ld.global.f32 	%f148, [%rd8+4];
	// begin inline asm
	{  cvt.rn.f16.f32 %rs97, %f148;}

	// end inline asm
	ld.global.f32 	%f149, [%rd9+4];
	// begin inline asm
	{  cvt.rn.f16.f32 %rs98, %f149;}

	// end inline asm
	// begin inline asm
	{add.f16 %rs99,%rs97,%rs98;
}
	// end inline asm
	// begin inline asm
	{  cvt.f32.f16 %f150, %rs99;}

	// end inline asm
	add.f32 	%f151, %f235, %f150;
	max.f32 	%f258, %f258, %f151;
$L__BB0_60:
	add.s32 	%r138, %r164, 2;
	setp.lt.s32 	%p76, %r138, 0;
	setp.ge.s32 	%p77, %r138, %r43;
	or.pred  	%p78, %p76, %p77;
	@%p78 bra 	$L__BB0_62;
	ld.global.f32 	%f152, [%rd8+8];
	// begin inline asm
	{  cvt.rn.f16.f32 %rs103, %f152;}

	// end inline asm
	ld.global.f32 	%f153, [%rd9+8];
	// begin inline asm
	{  cvt.rn.f16.f32 %rs104, %f153;}

	// end inline asm
	// begin inline asm
	{add.f16 %rs105,%rs103,%rs104;
}
	// end inline asm
	// begin inline asm
	{  cvt.f32.f16 %f154, %rs105;}

	// end inline asm
	add.f32 	%f155, %f235, %f154;
	max.f32 	%f258, %f258, %f155;
$L__BB0_62:
	add.s32 	%r139, %r164, 3;
	setp.lt.s32 	%p79, %r139, 0;
	setp.ge.s32 	%p80, %r139, %r43;
	or.pred  	%p81, %p79, %p80;
	@%p81 bra 	$L__BB0_64;
	ld.global.f32 	%f156, [%rd8+12];
	// begin inline asm
	{  cvt.rn.f16.f32 %rs109, %f156;}

	// end inline asm
	ld.global.f32 	%f157, [%rd9+12];
	// begin inline asm
	{  cvt.rn.f16.f32 %rs110, %f157;}

	// end inline asm
	// begin inline asm
	{add.f16 %rs111,%rs109,%rs110;
}
	// end inline asm
	// begin inline asm
	{  cvt.f32.f16 %f158, %rs111;}

	// end inline asm
	add.f32 	%f159, %f235, %f158;
	max.f32 	%f258, %f258, %f159;
$L__BB0_64:
	add.s32 	%r140, %r164, 4;
	setp.lt.s32 	%p82, %r140, 0;
	setp.ge.s32 	%p83, %r140, %r43;
	or.pred  	%p84, %p82, %p83;
	@%p84 bra 	$L__BB0_66;
	ld.global.f32 	%f160, [%rd8+16];
	// begin inline asm
	{  cvt.rn.f16.f32 %rs115, %f160;}

	// end inline asm
	ld.global.f32 	%f161, [%rd9+16];
	// begin inline asm
	{  cvt.rn.f16.f32 %rs116, %f161;}

	// end inline asm
	// begin inline asm
	{add.f16 %rs117,%rs115,%rs116;
}
	// end inline asm
	// begin inline asm
	{  cvt.f32.f16 %f162, %rs117;}

	// end inline asm
	add.f32 	%f163, %f235, %f162;
	max.f32 	%f258, %f258, %f163;
$L__BB0_66:
	add.s32 	%r141, %r164, 5;
	setp.lt.s32 	%p85, %r141, 0;
	setp.ge.s32 	%p86, %r141, %r43;
	or.pred  	%p87, %p85, %p86;
	@%p87 bra 	$L__BB0_68;
	ld.global.f32 	%f164, [%rd8+20];
	// begin inline asm
	{  cvt.rn.f16.f32 %rs121, %f164;}

	// end inline asm
	ld.global.f32 	%f165, [%rd9+20];
	// begin inline asm
	{  cvt.rn.f16.f32 %rs122, %f165;}

	// end inline asm
	// begin inline asm
	{add.f16 %rs123,%rs121,%rs122;
}
	// end inline asm
	// begin inline asm
	{  cvt.f32.f16 %f166, %rs123;}

	// end inline asm
	add.f32 	%f167, %f235, %f166;
	max.f32 	%f258, %f258, %f167;
$L__BB0_68:
	add.s32 	%r142, %r164, 6;
	setp.lt.s32 	%p88, %r142, 0;
	setp.ge.s32 	%p89, %r142, %r43;
	or.pred  	%p90, %p88, %p89;
	@%p90 bra 	$L__BB0_70;
	ld.global.f32 	%f168, [%rd8+24];
	// begin inline asm
	{  cvt.rn.f16.f32 %rs127, %f168;}

	// end inline asm
	ld.global.f32 	%f169, [%rd9+24];
	// begin inline asm
	{  cvt.rn.f16.f32 %rs128, %f169;}

	// end inline asm
	// begin inline asm
	{add.f16 %rs129,%rs127,%rs128;
}
	// end inline asm
	// begin inline asm
	{  cvt.f32.f16 %f170, %rs129;}

	// end inline asm
	add.f32 	%f171, %f235, %f170;
	max.f32 	%f258, %f258, %f171;
$L__BB0_70:
	add.s32 	%r143, %r164, 7;
	setp.lt.s32 	%p91, %r143, 0;
	setp.ge.s32 	%p92, %r143, %r43;
	or.pred  	%p93, %p91, %p92;
	@%p93 bra 	$L__BB0_72;
	ld.global.f32 	%f172, [%rd8+28];
	// begin inline asm
	{  cvt.rn.f16.f32 %rs133, %f172;}

	// end inline asm
	ld.global.f32 	%f173, [%rd9+28];
	// begin inline asm
	{  cvt.rn.f16.f32 %rs134, %f173;}

	// end inline asm
	// begin inline asm
	{add.f16 %rs135,%rs133,%rs134;
}
	// end inline asm
	// begin inline asm
	{  cvt.f32.f16 %f174, %rs135;}

	// end inline asm
	add.f32 	%f175, %f235, %f174;
	max.f32 	%f258, %f258, %f175;
$L__BB0_72:
	add.s32 	%r166, %r166, 8;
	add.s32 	%r165, %r165, 8;
	add.s32 	%r164, %r164, 8;
	add.s32 	%r163, %r163, 8;
	add.s32 	%r162, %r162, 8;
	setp.ne.s32 	%p94, %r162, 0;
	@%p94 bra 	$L__BB0_56;
	add.s32 	%r168, %r166, -3;
$L__BB0_74:
	setp.eq.s32 	%p95, %r45, 0;
	@%p95 bra 	$L__BB0_95;
	setp.lt.u32 	%p96, %r46, 3;
	@%p96 bra 	$L__BB0_85;
	add.s32 	%r72, %r54, %r168;
	setp.lt.s32 	%p97, %r72, 0;
	setp.ge.s32 	%p98, %r72, %r43;
	add.s32 	%r144, %r72, %r7;
	mul.wide.s32 	%rd45, %r144, 4;
	add.s64 	%rd10, %rd2, %rd45;
	add.s32 	%r145, %r168, %r55;
	mul.wide.s32 	%rd46, %r145, 4;
	add.s64 	%rd11, %rd1, %rd46;
	or.pred  	%p99, %p97, %p98;
	@%p99 bra 	$L__BB0_78;
	ld.global.f32 	%f177, [%rd10];
	// begin inline asm
	{  cvt.rn.f16.f32 %rs139, %f177;}

	// end inline asm
	ld.global.f32 	%f178, [%rd11];
	// begin inline asm
	{  cvt.rn.f16.f32 %rs140, %f178;}

	// end inline asm
	// begin inline asm
	{add.f16 %rs141,%rs139,%rs140;
}
	// end inline asm
	// begin inline asm
	{  cvt.f32.f16 %f179, %rs141;}

	// end inline asm
	add.f32 	%f180, %f235, %f179;
	max.f32 	%f258, %f258, %f180;
$L__BB0_78:
	add.s32 	%r146, %r72, 1;
	setp.lt.s32 	%p100, %r146, 0;
	setp.ge.s32 	%p101, %r146, %r43;
	or.pred  	%p102, %p100, %p101;
	@%p102 bra 	$L__BB0_80;
	ld.global.f32 	%f181, [%rd10+4];
	// begin inline asm
	{  cvt.rn.f16.f32 %rs145, %f181;}

	// end inline asm
	ld.global.f32 	%f182, [%rd11+4];
	// begin inline asm
	{  cvt.rn.f16.f32 %rs146, %f182;}

	// end inline asm
	// begin inline asm
	{add.f16 %rs147,%rs145,%rs146;
}
	// end inline asm
	// begin inline asm
	{  cvt.f32.f16 %f183, %rs147;}

	// end inline asm
	add.f32 	%f184, %f235, %f183;
	max.f32 	%f258, %f258, %f184;
$L__BB0_80:
	add.s32 	%r147, %r72, 2;
	setp.lt.s32 	%p103, %r147, 0;
	setp.ge.s32 	%p104, %r147, %r43;
	or.pred  	%p105, %p103, %p104;
	@%p105 bra 	$L__BB0_82;
	ld.global.f32 	%f185, [%rd10+8];
	// begin inline asm
	{  cvt.rn.f16.f32 %rs151, %f185;}

	// end inline asm
	ld.global.f32 	%f186, [%rd11+8];
	// begin inline asm
	{  cvt.rn.f16.f32 %rs152, %f186;}

	// end inline asm
	// begin inline asm
	{add.f16 %rs153,%rs151,%rs152;
}
	// end inline asm
	// begin inline asm
	{  cvt.f32.f16 %f187, %rs153;}

	// end inline asm
	add.f32 	%f188, %f235, %f187;
	max.f32 	%f258, %f258, %f188;
$L__BB0_82:
	add.s32 	%r148, %r72, 3;
	setp.lt.s32 	%p106, %r148, 0;
	setp.ge.s32 	%p107, %r148, %r43;
	or.pred  	%p108, %p106, %p107;
	@%p108 bra 	$L__BB0_84;
	ld.global.f32 	%f189, [%rd10+12];
	// begin inline asm
	{  cvt.rn.f16.f32 %rs157, %f189;}

	// end inline asm
	ld.global.f32 	%f190, [%rd11+12];
	// begin inline asm
	{  cvt.rn.f16.f32 %rs158, %f190;}

	// end inline asm
	// begin inline asm
	{add.f16 %rs159,%rs157,%rs158;
}
	// end inline asm
	// begin inline asm
	{  cvt.f32.f16 %f191, %rs159;}

	// end inline asm
	add.f32 	%f192, %f235, %f191;
	max.f32 	%f258, %f258, %f192;
$L__BB0_84:
	add.s32 	%r168, %r168, 4;
$L__BB0_85:
	setp.eq.s32 	%p109, %r47, 0;
	@%p109 bra 	$L__BB0_95;
	setp.eq.s32 	%p110, %r47, 1;
	@%p110 bra 	$L__BB0_92;
	add.s32 	%r75, %r54, %r168;
	setp.lt.s32 	%p111, %r75, 0;
	setp.ge.s32 	%p112, %r75, %r43;
	add.s32 	%r149, %r75, %r7;
	mul.wide.s32 	%rd47, %r149, 4;
	add.s64 	%rd12, %rd2, %rd47;
	add.s32 	%r150, %r168, %r55;
	mul.wide.s32 	%rd48, %r150, 4;
	add.s64 	%rd13, %rd1, %rd48;
	or.pred  	%p113, %p111, %p112;
	@%p113 bra 	$L__BB0_89;
	ld.global.f32 	%f194, [%rd12];
	// begin inline asm
	{  cvt.rn.f16.f32 %rs163, %f194;}

	// end inline asm
	ld.global.f32 	%f195, [%rd13];
	// begin inline asm
	{  cvt.rn.f16.f32 %rs164, %f195;}

	// end inline asm
	// begin inline asm
	{add.f16 %rs165,%rs163,%rs164;
}
	// end inline asm
	// begin inline asm
	{  cvt.f32.f16 %f196, %rs165;}

	// end inline asm
	add.f32 	%f197, %f235, %f196;
	max.f32 	%f258, %f258, %f197;
$L__BB0_89:
	add.s32 	%r151, %r75, 1;
	setp.lt.s32 	%p114, %r151, 0;
	setp.ge.s32 	%p115, %r151, %r43;
	or.pred  	%p116, %p114, %p115;
	@%p116 bra 	$L__BB0_91;
	ld.global.f32 	%f198, [%rd12+4];
	// begin inline asm
	{  cvt.rn.f16.f32 %rs169, %f198;}

	// end inline asm
	ld.global.f32 	%f199, [%rd13+4];
	// begin inline asm
	{  cvt.rn.f16.f32 %rs170, %f199;}

	// end inline asm
	// begin inline asm
	{add.f16 %rs171,%rs169,%rs170;
}
	// end inline asm
	// begin inline asm
	{  cvt.f32.f16 %f200, %rs171;}

	// end inline asm
	add.f32 	%f201, %f235, %f200;
	max.f32 	%f258, %f258, %f201;
$L__BB0_91:
	add.s32 	%r168, %r168, 2;
$L__BB0_92:
	setp.eq.s32 	%p117, %r48, 0;
	@%p117 bra 	$L__BB0_95;
	add.s32 	%r78, %r54, %r168;
	setp.lt.s32 	%p118, %r78, 0;
	setp.ge.s32 	%p119, %r78, %r43;
	or.pred  	%p120, %p118, %p119;
	@%p120 bra 	$L__BB0_95;
	add.s32 	%r152, %r78, %r7;
	mul.wide.s32 	%rd49, %r152, 4;
	add.s64 	%rd50, %rd2, %rd49;
	ld.global.f32 	%f202, [%rd50];
	// begin inline asm
	{  cvt.rn.f16.f32 %rs175, %f202;}

	// end inline asm
	add.s32 	%r153, %r168, %r55;
	mul.wide.s32 	%rd51, %r153, 4;
	add.s64 	%rd52, %rd1, %rd51;
	ld.global.f32 	%f203, [%rd52];
	// begin inline asm
	{  cvt.rn.f16.f32 %rs176, %f203;}

	// end inline asm
	// begin inline asm
	{add.f16 %rs177,%rs175,%rs176;
}
	// end inline asm
	// begin inline asm
	{  cvt.f32.f16 %f204, %rs177;}

	// end inline asm
	add.f32 	%f205, %f235, %f204;
	max.f32 	%f258, %f258, %f205;
$L__BB0_95:
	add.s32 	%r161, %r52, 1;
	setp.ne.s32 	%p121, %r52, %r40;
	@%p121 bra 	$L__BB0_54;
$L__BB0_96:
	cvta.to.global.u64 	%rd53, %rd14;
	mul.wide.s32 	%rd54, %r7, 4;
	add.s64 	%rd55, %rd53, %rd54;
	st.global.f32 	[%rd55], %f258;
$L__BB0_97:
	ret;

}


// ===== COMPILED SASS (sm_100) =====

	.target	sm_100

	.elftype	@"ET_EXEC"


//--------------------- .note.nv.tkinfo           --------------------------
	.section	.note.nv.tkinfo,"",@"SHT_NOTE"
	.sectionflags	@"SHF_NOTE_NV_TKINFO"
	.tkinfo
        /*0018*/ 	.word	0x00000002
        /*0030*/ 	.string	""
        /*0030*/ 	.string	"ptxas"
        /*0030*/ 	.string	"Cuda compilation tools, release 13.0, V13.0.88"
        /*0030*/ 	.string	"Build cuda_13.0.r13.0/compiler.36424714_0"
        /*0030*/ 	.string	"-arch sm_100 -m 64 "



//--------------------- .note.nv.cuinfo           --------------------------
	.section	.note.nv.cuinfo,"",@"SHT_NOTE"
	.sectionflags	@"SHF_NOTE_NV_CUINFO"
        /*0018*/ 	.short	0x0002
        /*001a*/ 	.short	0x0064
        /*001c*/ 	.short	0x0082
	.zero		2


//--------------------- .nv.info                  --------------------------
	.section	.nv.info,"",@"SHT_CUDA_INFO"
	.align	4


	//----- nvinfo : EIATTR_REGCOUNT
	.align		4
        /*0000*/ 	.byte	0x04, 0x2f
        /*0002*/ 	.short	(.L_1 - .L_0)
	.align		4
.L_0:
        /*0004*/ 	.word	index@(_Z38elementwise_sum_cumsum_dilation_kernelPKfS0_Pfiiiiii)
        /*0008*/ 	.word	0x00000020


	//----- nvinfo : EIATTR_FRAME_SIZE
	.align		4
.L_1:
        /*000c*/ 	.byte	0x04, 0x11
        /*000e*/ 	.short	(.L_3 - .L_2)
	.align		4
.L_2:
        /*0010*/ 	.word	index@(_Z38elementwise_sum_cumsum_dilation_kernelPKfS0_Pfiiiiii)
        /*0014*/ 	.word	0x00000000


	//----- nvinfo : EIATTR_MIN_STACK_SIZE
	.align		4
.L_3:
        /*0018*/ 	.byte	0x04, 0x12
        /*001a*/ 	.short	(.L_5 - .L_4)
	.align		4
.L_4:
        /*001c*/ 	.word	index@(_Z38elementwise_sum_cumsum_dilation_kernelPKfS0_Pfiiiiii)
        /*0020*/ 	.word	0x00000000
.L_5:


//--------------------- .nv.compat                --------------------------
	.section	.nv.compat,"",@"SHT_CUDA_COMPAT_INFO"
	.align	4
        /*0000*/ 	.byte	0x02, 0x09, 0x00, 0x00, 0x02, 0x02, 0x01, 0x00, 0x02, 0x05, 0x05, 0x00, 0x03, 0x07, 0x01, 0x01
        /*0010*/ 	.byte	0x02, 0x03, 0x00, 0x00, 0x02, 0x06, 0x01, 0x00, 0x04, 0x0b, 0x08, 0x00, 0x09, 0x00, 0x00, 0x00
        /*0020*/ 	.byte	0x00, 0x00, 0x00, 0x00


//--------------------- .nv.info._Z38elementwise_sum_cumsum_dilation_kernelPKfS0_Pfiiiiii --------------------------
	.section	.nv.info._Z38elementwise_sum_cumsum_dilation_kernelPKfS0_Pfiiiiii,"",@"SHT_CUDA_INFO"
	.sectionflags	@""
	.align	4


	//----- nvinfo : EIATTR_CUDA_API_VERSION
	.align		4
        /*0000*/ 	.byte	0x04, 0x37
        /*0002*/ 	.short	(.L_7 - .L_6)
.L_6:
        /*0004*/ 	.word	0x00000082


	//----- nvinfo : EIATTR_KPARAM_INFO
	.align		4
.L_7:
        /*0008*/ 	.byte	0x04, 0x17
        /*000a*/ 	.short	(.L_9 - .L_8)
.L_8:
        /*000c*/ 	.word	0x00000000
        /*0010*/ 	.short	0x0008
        /*0012*/ 	.short	0x002c
        /*0014*/ 	.byte	0x00, 0xf0, 0x11, 0x00


	//----- nvinfo : EIATTR_KPARAM_INFO
	.align		4
.L_9:
        /*0018*/ 	.byte	0x04, 0x17
        /*001a*/ 	.short	(.L_11 - .L_10)
.L_10:
        /*001c*/ 	.word	0x00000000
        /*0020*/ 	.short	0x0007
        /*0022*/ 	.short	0x0028
        /*0024*/ 	.byte	0x00, 0xf0, 0x11, 0x00


	//----- nvinfo : EIATTR_KPARAM_INFO
	.align		4
.L_11:
        /*0028*/ 	.byte	0x04, 0x17
        /*002a*/ 	.short	(.L_13 - .L_12)
.L_12:
        /*002c*/ 	.word	0x00000000
        /*0030*/ 	.short	0x0006
        /*0032*/ 	.short	0x0024
        /*0034*/ 	.byte	0x00, 0xf0, 0x11, 0x00


	//----- nvinfo : EIATTR_KPARAM_INFO
	.align		4
.L_13:
        /*0038*/ 	.byte	0x04, 0x17
        /*003a*/ 	.short	(.L_15 - .L_14)
.L_14:
        /*003c*/ 	.word	0x00000000
        /*0040*/ 	.short	0x0005
        /*0042*/ 	.short	0x0020
        /*0044*/ 	.byte	0x00, 0xf0, 0x11, 0x00


	//----- nvinfo : EIATTR_KPARAM_INFO
	.align		4
.L_15:
        /*0048*/ 	.byte	0x04, 0x17
        /*004a*/ 	.short	(.L_17 - .L_16)
.L_16:
        /*004c*/ 	.word	0x00000000
        /*0050*/ 	.short	0x0004
        /*0052*/ 	.short	0x001c
        /*0054*/ 	.byte	0x00, 0xf0, 0x11, 0x00


	//----- nvinfo : EIATTR_KPARAM_INFO
	.align		4
.L_17:
        /*0058*/ 	.byte	0x04, 0x17
        /*005a*/ 	.short	(.L_19 - .L_18)
.L_18:
        /*005c*/ 	.word	0x00000000
        /*0060*/ 	.short	0x0003
        /*0062*/ 	.short	0x0018
        /*0064*/ 	.byte	0x00, 0xf0, 0x11, 0x00


	//----- nvinfo : EIATTR_KPARAM_INFO
	.align		4
.L_19:
        /*0068*/ 	.byte	0x04, 0x17
        /*006a*/ 	.short	(.L_21 - .L_20)
.L_20:
        /*006c*/ 	.word	0x00000000
        /*0070*/ 	.short	0x0002
        /*0072*/ 	.short	0x0010
        /*0074*/ 	.byte	0x00, 0xf5, 0x21, 0x00


	//----- nvinfo : EIATTR_KPARAM_INFO
	.align		4
.L_21:
        /*0078*/ 	.byte	0x04, 0x17
        /*007a*/ 	.short	(.L_23 - .L_22)
.L_22:
        /*007c*/ 	.word	0x00000000
        /*0080*/ 	.short	0x0001
        /*0082*/ 	.short	0x0008
        /*0084*/ 	.byte	0x00, 0xf5, 0x21, 0x00


	//----- nvinfo : EIATTR_KPARAM_INFO
	.align		4
.L_23:
        /*0088*/ 	.byte	0x04, 0x17
        /*008a*/ 	.short	(.L_25 - .L_24)
.L_24:
        /*008c*/ 	.word	0x00000000
        /*0090*/ 	.short	0x0000
        /*0092*/ 	.short	0x0000
        /*0094*/ 	.byte	0x00, 0xf5, 0x21, 0x00


	//----- nvinfo : EIATTR_SPARSE_MMA_MASK
	.align		4
.L_25:
        /*0098*/ 	.byte	0x03, 0x50
        /*009a*/ 	.short	0x0000


	//----- nvinfo : EIATTR_MAXREG_COUNT
	.align		4
        /*009c*/ 	.byte	0x03, 0x1b
        /*009e*/ 	.short	0x00ff


	//----- nvinfo : EIATTR_MERCURY_ISA_VERSION
	.align		4
        /*00a0*/ 	.byte	0x03, 0x5f
        /*00a2*/ 	.short	0x0101


	//----- nvinfo : EIATTR_VRC_CTA_INIT_COUNT
	.align		4
        /*00a4*/ 	.byte	0x02, 0x4a
	.zero		1
	.zero		1


	//----- nvinfo : EIATTR_EXIT_INSTR_OFFSETS
	.align		4
        /*00a8*/ 	.byte	0x04, 0x1c
        /*00aa*/ 	.short	(.L_27 - .L_26)


	//   ....[0]....
.L_26:
        /*00ac*/ 	.word	0x00000140


	//   ....[1]....
        /*00b0*/ 	.word	0x00002540


	//----- nvinfo : EIATTR_CRS_STACK_SIZE
	.align		4
.L_27:
        /*00b4*/ 	.byte	0x04, 0x1e
        /*00b6*/ 	.short	(.L_29 - .L_28)
.L_28:
        /*00b8*/ 	.word	0x00000000


	//----- nvinfo : EIATTR_CBANK_PARAM_SIZE
	.align		4
.L_29:
        /*00bc*/ 	.byte	0x03, 0x19
        /*00be*/ 	.short	0x0030


	//----- nvinfo : EIATTR_PARAM_CBANK
	.align		4
        /*00c0*/ 	.byte	0x04, 0x0a
        /*00c2*/ 	.short	(.L_31 - .L_30)
	.align		4
.L_30:
        /*00c4*/ 	.word	index@(.nv.constant0._Z38elementwise_sum_cumsum_dilation_kernelPKfS0_Pfiiiiii)
        /*00c8*/ 	.short	0x0380
        /*00ca*/ 	.short	0x0030


	//----- nvinfo : EIATTR_SW_WAR
	.align		4
.L_31:
        /*00cc*/ 	.byte	0x04, 0x36
        /*00ce*/ 	.short	(.L_33 - .L_32)
.L_32:
        /*00d0*/ 	.word	0x00000008
.L_33:


//--------------------- .nv.callgraph             --------------------------
	.section	.nv.callgraph,"",@"SHT_CUDA_CALLGRAPH"
	.align	4
	.sectionentsize	8
	.align		4
        /*0000*/ 	.word	0x00000000
	.align		4
        /*0004*/ 	.word	0xffffffff
	.align		4
        /*0008*/ 	.word	0x00000000
	.align		4
        /*000c*/ 	.word	0xfffffffe
	.align		4
        /*0010*/ 	.word	0x00000000
	.align		4
        /*0014*/ 	.word	0xfffffffd
	.align		4
        /*0018*/ 	.word	0x00000000
	.align		4
        /*001c*/ 	.word	0xfffffffc


//--------------------- .text._Z38elementwise_sum_cumsum_dilation_kernelPKfS0_Pfiiiiii --------------------------
	.section	.text._Z38elementwise_sum_cumsum_dilation_kernelPKfS0_Pfiiiiii,"ax",@progbits
	.align	128
        .global         _Z38elementwise_sum_cumsum_dilation_kernelPKfS0_Pfiiiiii
        .type           _Z38elementwise_sum_cumsum_dilation_kernelPKfS0_Pfiiiiii,@function
        .size           _Z38elementwise_sum_cumsum_dilation_kernelPKfS0_Pfiiiiii,(.L_x_28 - _Z38elementwise_sum_cumsum_dilation_kernelPKfS0_Pfiiiiii)
        .other          _Z38elementwise_sum_cumsum_dilation_kernelPKfS0_Pfiiiiii,@"STO_CUDA_ENTRY STV_DEFAULT"
_Z38elementwise_sum_cumsum_dilation_kernelPKfS0_Pfiiiiii:
.text._Z38elementwise_sum_cumsum_dilation_kernelPKfS0_Pfiiiiii:
[----:B------:R-:W-:Y:S01]  /*0000*/  LDC R1, c[0x0][0x37c] ;  /* 0x0000df00ff017b82 */ /* 0x000fe20000000800 */
[----:B------:R-:W0:Y:S07]  /*0010*/  S2R R2, SR_TID.Y ;  /* 0x0000000000027919 */ /* 0x000e2e0000002200 */
[----:B------:R-:W1:Y:S01]  /*0020*/  LDC R0, c[0x0][0x368] ;  /* 0x0000da00ff007b82 */ /* 0x000e620000000800 */
[----:B------:R-:W2:Y:S01]  /*0030*/  LDCU.64 UR10, c[0x0][0x398] ;  /* 0x00007300ff0a77ac */ /* 0x000ea20008000a00 */
[----:B------:R-:W1:Y:S01]  /*0040*/  S2R R7, SR_TID.Z ;  /* 0x0000000000077919 */ /* 0x000e620000002300 */
[----:B------:R-:W3:Y:S01]  /*0050*/  LDCU.64 UR6, c[0x0][0x3a0] ;  /* 0x00007400ff0677ac */ /* 0x000ee20008000a00 */
[----:B------:R-:W4:Y:S04]  /*0060*/  S2R R3, SR_TID.X ;  /* 0x0000000000037919 */ /* 0x000f280000002100 */
[----:B------:R-:W0:Y:S08]  /*0070*/  S2UR UR5, SR_CTAID.Y ;  /* 0x00000000000579c3 */ /* 0x000e300000002600 */
[----:B------:R-:W0:Y:S08]  /*0080*/  LDC R5, c[0x0][0x364] ;  /* 0x0000d900ff057b82 */ /* 0x000e300000000800 */
[----:B------:R-:W1:Y:S08]  /*0090*/  S2UR UR4, SR_CTAID.Z ;  /* 0x00000000000479c3 */ /* 0x000e700000002700 */
[----:B------:R-:W5:Y:S08]  /*00a0*/  S2UR UR8, SR_CTAID.X ;  /* 0x00000000000879c3 */ /* 0x000f700000002500 */
[----:B------:R-:W5:Y:S01]  /*00b0*/  LDC R14, c[0x0][0x360] ;  /* 0x0000d800ff0e7b82 */ /* 0x000f620000000800 */
[----:B0-----:R-:W-:-:S05]  /*00c0*/  IMAD R5, R5, UR5, R2 ;  /* 0x0000000505057c24 */ /* 0x001fca000f8e0202 */
[----:B--2---:R-:W-:Y:S01]  /*00d0*/  ISETP.GE.AND P0, PT, R5, UR11, PT ;  /* 0x0000000b05007c0c */ /* 0x004fe2000bf06270 */
[----:B-1----:R-:W-:-:S05]  /*00e0*/  IMAD R0, R0, UR4, R7 ;  /* 0x0000000400007c24 */ /* 0x002fca000f8e0207 */
[----:B------:R-:W-:Y:S01]  /*00f0*/  ISETP.GE.OR P0, PT, R0, UR10, P0 ;  /* 0x0000000a00007c0c */ /* 0x000fe20008706670 */
[----:B-----5:R-:W-:-:S04]  /*0100*/  IMAD R14, R14, UR8, RZ ;  /* 0x000000080e0e7c24 */ /* 0x020fc8000f8e02ff */
[----:B----4-:R-:W-:-:S05]  /*0110*/  IMAD.IADD R2, R14, 0x1, R3 ;  /* 0x000000010e027824 */ /* 0x010fca00078e0203 */
[----:B---3--:R-:W-:-:S04]  /*0120*/  ISETP.GE.OR P0, PT, R2, UR6, P0 ;  /* 0x0000000602007c0c */ /* 0x008fc80008706670 */
[----:B------:R-:W-:-:S13]  /*0130*/  ISETP.GE.OR P0, PT, R3, UR7, P0 ;  /* 0x0000000703007c0c */ /* 0x000fda0008706670 */
[----:B------:R-:W-:Y:S05]  /*0140*/  @P0 EXIT ;  /* 0x000000000000094d */ /* 0x000fea0003800000 */
[----:B------:R-:W0:Y:S01]  /*0150*/  LDCU.64 UR8, c[0x0][0x3a8] ;  /* 0x00007500ff0877ac */ /* 0x000e220008000a00 */
[----:B------:R-:W-:Y:S02]  /*0160*/  IMAD R15, R0, UR11, R5 ;  /* 0x0000000b000f7c24 */ /* 0x000fe4000f8e0205 */
[----:B------:R-:W-:Y:S01]  /*0170*/  HFMA2 R13, -RZ, RZ, 0, 0 ;  /* 0x00000000ff0d7431 */ /* 0x000fe200000001ff */
[----:B------:R-:W1:Y:S01]  /*0180*/  LDCU.64 UR10, c[0x0][0x358] ;  /* 0x00006b00ff0a77ac */ /* 0x000e620008000a00 */
[----:B------:R-:W-:-:S04]  /*0190*/  IMAD R15, R15, UR6, RZ ;  /* 0x000000060f0f7c24 */ /* 0x000fc8000f8e02ff */
[----:B------:R-:W-:-:S04]  /*01a0*/  IMAD.IADD R0, R2, 0x1, R15 ;  /* 0x0000000102007824 */ /* 0x000fc800078e020f */
[----:B------:R-:W-:Y:S01]  /*01b0*/  IMAD R0, R0, UR7, R3 ;  /* 0x0000000700007c24 */ /* 0x000fe2000f8e0203 */
[----:B0-----:R-:W-:-:S04]  /*01c0*/  UISETP.GE.AND UP0, UPT, UR9, 0x1, UPT ;  /* 0x000000010900788c */ /* 0x001fc8000bf06270 */
[----:B------:R-:W-:-:S09]  /*01d0*/  UISETP.LT.OR UP0, UPT, UR8, 0x1, !UP0 ;  /* 0x000000010800788c */ /* 0x000fd2000c701670 */
[----:B-1----:R-:W-:Y:S05]  /*01e0*/  BRA.U UP0, `(.L_x_0) ;  /* 0x0000000d009c7547 */ /* 0x002fea000b800000 */
[----:B------:R-:W-:Y:S01]  /*01f0*/  USHF.R.U32.HI UR5, URZ, 0x1, UR8 ;  /* 0x00000001ff057899 */ /* 0x000fe20008011608 */
[----:B------:R-:W-:Y:S01]  /*0200*/  IMAD.MOV.U32 R13, RZ, RZ, RZ ;  /* 0x000000ffff0d7224 */ /* 0x000fe200078e00ff */
[----:B------:R-:W-:Y:S02]  /*0210*/  ULOP3.LUT UR12, UR9, 0x7, URZ, 0xc0, !UPT ;  /* 0x00000007090c7892 */ /* 0x000fe4000f8ec0ff */
[----:B------:R-:W-:Y:S02]  /*0220*/  USHF.R.U32.HI UR4, URZ, 0x1, UR9 ;  /* 0x00000001ff047899 */ /* 0x000fe40008011609 */
[----:B------:R-:W-:Y:S01]  /*0230*/  ULOP3.LUT UR13, UR9, 0x3, URZ, 0xc0, !UPT ;  /* 0x00000003090d7892 */ /* 0x000fe2000f8ec0ff */
[----:B------:R-:W-:Y:S01]  /*0240*/  IADD3 R23, PT, PT, R2, -UR5, RZ ;  /* 0x8000000502177c10 */ /* 0x000fe2000fffe0ff */
[----:B------:R-:W-:Y:S02]  /*0250*/  ULOP3.LUT UR14, UR9, 0x7ffffff8, URZ, 0xc0, !UPT ;  /* 0x7ffffff8090e7892 */ /* 0x000fe4000f8ec0ff */
[----:B------:R-:W-:Y:S01]  /*0260*/  UIADD3 UR9, UPT, UPT, UR12, -0x1, URZ ;  /* 0xffffffff0c097890 */ /* 0x000fe2000fffe0ff */
[----:B------:R-:W-:Y:S01]  /*0270*/  VIADD R12, R3, -UR4 ;  /* 0x80000004030c7c36 */ /* 0x000fe20008000000 */
[----:B------:R-:W-:-:S02]  /*0280*/  UIMAD UR6, UR6, UR7, URZ ;  /* 0x00000007060672a4 */ /* 0x000fc4000f8e02ff */
[----:B------:R-:W-:Y:S01]  /*0290*/  UISETP.GE.U32.AND UP1, UPT, UR9, 0x3, UPT ;  /* 0x000000030900788c */ /* 0x000fe2000bf26070 */
[----:B------:R-:W-:-:S10]  /*02a0*/  UMOV UR4, URZ ;  /* 0x000000ff00047c82 */ /* 0x000fd40008000000 */
.L_x_7:
[----:B------:R-:W0:Y:S01]  /*02b0*/  LDCU.64 UR8, c[0x0][0x3a8] ;  /* 0x00007500ff0877ac */ /* 0x000e220008000a00 */
[----:B------:R-:W-:Y:S02]  /*02c0*/  VIADD R5, R23, UR4 ;  /* 0x0000000417057c36 */ /* 0x000fe40008000000 */
[----:B------:R-:W-:Y:S01]  /*02d0*/  IMAD.MOV.U32 R9, RZ, RZ, RZ ;  /* 0x000000ffff097224 */ /* 0x000fe200078e00ff */
[----:B------:R-:W1:Y:S01]  /*02e0*/  LDCU UR7, c[0x0][0x3a4] ;  /* 0x00007480ff0777ac */ /* 0x000e620008000800 */
[----:B0-----:R-:W-:Y:S02]  /*02f0*/  UISETP.GE.U32.AND UP2, UPT, UR9, 0x8, UPT ;  /* 0x000000080900788c */ /* 0x001fe4000bf46070 */
[----:B------:R-:W-:Y:S02]  /*0300*/  UIMAD UR5, UR4, UR9, URZ ;  /* 0x00000009040572a4 */ /* 0x000fe4000f8e02ff */
[----:B------:R-:W-:Y:S01]  /*0310*/  UIADD3 UR4, UPT, UPT, UR4, 0x1, URZ ;  /* 0x0000000104047890 */ /* 0x000fe2000fffe0ff */
[----:B-1----:R-:W-:-:S03]  /*0320*/  IMAD R16, R5, UR7, R12 ;  /* 0x0000000705107c24 */ /* 0x002fc6000f8e020c */
[----:B------:R-:W-:Y:S01]  /*0330*/  UISETP.NE.AND UP0, UPT, UR4, UR8, UPT ;  /* 0x000000080400728c */ /* 0x000fe2000bf05270 */
[----:B------:R-:W-:Y:S10]  /*0340*/  BRA.U !UP2, `(.L_x_1) ;  /* 0x000000050a807547 */ /* 0x000ff4000b800000 */
[----:B------:R-:W0:Y:S01]  /*0350*/  LDC.64 R4, c[0x0][0x380] ;  /* 0x0000e000ff047b82 */ /* 0x000e220000000a00 */
[----:B------:R-:W-:-:S07]  /*0360*/  MOV R17, RZ ;  /* 0x000000ff00117202 */ /* 0x000fce0000000f00 */
[----:B------:R-:W1:Y:S02]  /*0370*/  LDC.64 R6, c[0x0][0x388] ;  /* 0x0000e200ff067b82 */ /* 0x000e640000000a00 */
.L_x_2:
[----:B------:R-:W-:-:S05]  /*0380*/  IMAD.IADD R19, R16, 0x1, R17 ;  /* 0x0000000110137824 */ /* 0x000fca00078e0211 */
[C---:B------:R-:W-:Y:S02]  /*0390*/  ISETP.GE.AND P5, PT, R19.reuse, UR6, PT ;  /* 0x0000000613007c0c */ /* 0x040fe4000bfa6270 */
[----:B------:R-:W-:Y:S02]  /*03a0*/  IADD3 R9, PT, PT, R0, R19, RZ ;  /* 0x0000001300097210 */ /* 0x000fe40007ffe0ff */
[----:B------:R-:W-:-:S03]  /*03b0*/  ISETP.LT.OR P5, PT, R19, RZ, P5 ;  /* 0x000000ff1300720c */ /* 0x000fc60002fa1670 */
[----:B0-----:R-:W-:-:S10]  /*03c0*/  IMAD.WIDE R8, R9, 0x4, R4 ;  /* 0x0000000409087825 */ /* 0x001fd400078e0204 */
[----:B------:R-:W0:Y:S01]  /*03d0*/  @!P5 LDC.64 R10, c[0x0][0x388] ;  /* 0x0000e200ff0adb82 */ /* 0x000e220000000a00 */
[----:B------:R-:W-:Y:S01]  /*03e0*/  @!P5 VIADD R21, R17, UR5 ;  /* 0x000000051115dc36 */ /* 0x000fe20008000000 */
[----:B------:R-:W2:Y:S03]  /*03f0*/  @!P5 LDG.E R18, desc[UR10][R8.64] ;  /* 0x0000000a0812d981 */ /* 0x000ea6000c1e1900 */
[----:B0-----:R-:W-:-:S05]  /*0400*/  @!P5 IMAD.WIDE.U32 R10, R21, 0x4, R10 ;  /* 0x00000004150ad825 */ /* 0x001fca00078e000a */
[----:B------:R1:W3:Y:S01]  /*0410*/  @!P5 LDG.E R20, desc[UR10][R10.64] ;  /* 0x0000000a0a14d981 */ /* 0x0002e2000c1e1900 */
[----:B------:R-:W-:-:S05]  /*0420*/  VIADD R21, R19, 0x1 ;  /* 0x0000000113157836 */ /* 0x000fca0000000000 */
[----:B------:R-:W-:-:S04]  /*0430*/  ISETP.GE.AND P4, PT, R21, UR6, PT ;  /* 0x0000000615007c0c */ /* 0x000fc8000bf86270 */
[----:B------:R-:W-:Y:S01]  /*0440*/  ISETP.LT.OR P4, PT, R21, RZ, P4 ;  /* 0x000000ff1500720c */ /* 0x000fe20002781670 */
[----:B------:R-:W-:Y:S01]  /*0450*/  VIADD R21, R19, 0x2 ;  /* 0x0000000213157836 */ /* 0x000fe20000000000 */
[----:B------:R-:W-:-:S04]  /*0460*/  IADD3 R22, P1, PT, R17, UR5, RZ ;  /* 0x0000000511167c10 */ /* 0x000fc8000ff3e0ff */
[----:B------:R-:W-:-:S04]  /*0470*/  ISETP.GE.AND P0, PT, R21, UR6, PT ;  /* 0x0000000615007c0c */ /* 0x000fc8000bf06270 */
[----:B------:R-:W-:Y:S02]  /*0480*/  ISETP.LT.OR P0, PT, R21, RZ, P0 ;  /* 0x000000ff1500720c */ /* 0x000fe40000701670 */
[----:B------:R-:W-:Y:S01]  /*0490*/  IADD3.X R21, PT, PT, RZ, RZ, RZ, P1, !PT ;  /* 0x000000ffff157210 */ /* 0x000fe20000ffe4ff */
[----:B------:R-:W4:Y:S01]  /*04a0*/  @!P4 LDG.E R26, desc[UR10][R8.64+0x4] ;  /* 0x0000040a081ac981 */ /* 0x000f22000c1e1900 */
[----:B-1----:R-:W-:-:S04]  /*04b0*/  LEA R10, P1, R22, R6, 0x2 ;  /* 0x00000006160a7211 */ /* 0x002fc800078210ff */
[----:B------:R-:W-:-:S05]  /*04c0*/  LEA.HI.X R11, R22, R7, R21, 0x2, P1 ;  /* 0x00000007160b7211 */ /* 0x000fca00008f1415 */
[----:B------:R-:W5:Y:S01]  /*04d0*/  @!P4 LDG.E R25, desc[UR10][R10.64+0x4] ;  /* 0x0000040a0a19c981 */ /* 0x000f62000c1e1900 */
[----:B------:R-:W-:-:S03]  /*04e0*/  VIADD R22, R19, 0x3 ;  /* 0x0000000313167836 */ /* 0x000fc60000000000 */
[----:B------:R-:W5:Y:S04]  /*04f0*/  @!P0 LDG.E R24, desc[UR10][R8.64+0x8] ;  /* 0x0000080a08188981 */ /* 0x000f68000c1e1900 */
[----:B------:R-:W5:Y:S01]  /*0500*/  @!P0 LDG.E R21, desc[UR10][R10.64+0x8] ;  /* 0x0000080a0a158981 */ /* 0x000f62000c1e1900 */
[----:B------:R-:W-:-:S04]  /*0510*/  ISETP.GE.AND P3, PT, R22, UR6, PT ;  /* 0x0000000616007c0c */ /* 0x000fc8000bf66270 */
[----:B------:R-:W-:Y:S02]  /*0520*/  ISETP.LT.OR P3, PT, R22, RZ, P3 ;  /* 0x000000ff1600720c */ /* 0x000fe40001f61670 */
[----:B--2---:R-:W-:-:S11]  /*0530*/  @!P5 F2FP.F16.F32.PACK_AB R22, RZ, R18 ;  /* 0x00000012ff16d23e */ /* 0x004fd600000000ff */
[----:B------:R-:W2:Y:S01]  /*0540*/  @!P3 LDG.E R18, desc[UR10][R10.64+0xc] ;  /* 0x00000c0a0a12b981 */ /* 0x000ea2000c1e1900 */
[----:B---3--:R-:W-:-:S03]  /*0550*/  @!P5 F2FP.F16.F32.PACK_AB R27, RZ, R20 ;  /* 0x00000014ff1bd23e */ /* 0x008fc600000000ff */
[----:B------:R-:W3:Y:S02]  /*0560*/  @!P3 LDG.E R20, desc[UR10][R8.64+0xc] ;  /* 0x00000c0a0814b981 */ /* 0x000ee4000c1e1900 */
[----:B------:R-:W-:Y:S02]  /*0570*/  @!P5 HADD2 R22, R22.H0_H0, R27.H0_H0 ;  /* 0x2000001b1616d230 */ /* 0x000fe40000000800 */
[----:B------:R-:W-:-:S05]  /*0580*/  VIADD R27, R19, 0x4 ;  /* 0x00000004131b7836 */ /* 0x000fca0000000000 */
[----:B------:R-:W-:Y:S01]  /*0590*/  ISETP.GE.AND P2, PT, R27, UR6, PT ;  /* 0x000000061b007c0c */ /* 0x000fe2000bf46270 */
[----:B------:R-:W-:-:S03]  /*05a0*/  @!P5 HADD2.F32 R22, -RZ, R22.H0_H0 ;  /* 0x20000016ff16d230 */ /* 0x000fc60000004100 */
[----:B------:R-:W-:Y:S02]  /*05b0*/  ISETP.LT.OR P2, PT, R27, RZ, P2 ;  /* 0x000000ff1b00720c */ /* 0x000fe40001741670 */
[----:B------:R-:W-:Y:S02]  /*05c0*/  IADD3 R27, PT, PT, R19, 0x5, RZ ;  /* 0x00000005131b7810 */ /* 0x000fe40007ffe0ff */
[----:B----4-:R-:W-:Y:S01]  /*05d0*/  @!P4 F2FP.F16.F32.PACK_AB R26, RZ, R26 ;  /* 0x0000001aff1ac23e */ /* 0x010fe200000000ff */
[----:B------:R-:W-:Y:S01]  /*05e0*/  @!P5 FADD R13, R13, R22 ;  /* 0x000000160d0dd221 */ /* 0x000fe20000000000 */
[----:B------:R-:W-:Y:S02]  /*05f0*/  ISETP.GE.AND P1, PT, R27, UR6, PT ;  /* 0x000000061b007c0c */ /* 0x000fe4000bf26270 */
[----:B-----5:R-:W-:Y:S02]  /*0600*/  @!P4 F2FP.F16.F32.PACK_AB R25, RZ, R25 ;  /* 0x00000019ff19c23e */ /* 0x020fe400000000ff */
[----:B------:R-:W-:-:S03]  /*0610*/  @!P0 F2FP.F16.F32.PACK_AB R24, RZ, R24 ;  /* 0x00000018ff18823e */ /* 0x000fc600000000ff */
[----:B------:R-:W-:Y:S02]  /*0620*/  @!P4 HADD2 R25, R26.H0_H0, R25.H0_H0 ;  /* 0x200000191a19c230 */ /* 0x000fe40000000800 */
[C---:B------:R-:W-:Y:S01]  /*0630*/  VIADD R26, R19.reuse, 0x6 ;  /* 0x00000006131a7836 */ /* 0x040fe20000000000 */
[----:B------:R-:W-:Y:S01]  /*0640*/  @!P0 F2FP.F16.F32.PACK_AB R21, RZ, R21 ;  /* 0x00000015ff15823e */ /* 0x000fe200000000ff */
[----:B------:R-:W-:Y:S02]  /*0650*/  VIADD R19, R19, 0x7 ;  /* 0x0000000713137836 */ /* 0x000fe40000000000 */
[----:B------:R-:W-:Y:S02]  /*0660*/  @!P4 HADD2.F32 R22, -RZ, R25.H0_H0 ;  /* 0x20000019ff16c230 */ /* 0x000fe40000004100 */
[----:B------:R-:W-:Y:S01]  /*0670*/  @!P0 HADD2 R21, R24.H0_H0, R21.H0_H0 ;  /* 0x2000001518158230 */ /* 0x000fe20000000800 */
[----:B------:R-:W-:Y:S02]  /*0680*/  ISETP.LT.OR P1, PT, R27, RZ, P1 ;  /* 0x000000ff1b00720c */ /* 0x000fe40000f21670 */
[----:B------:R-:W-:Y:S01]  /*0690*/  ISETP.GE.AND P6, PT, R26, UR6, PT ;  /* 0x000000061a007c0c */ /* 0x000fe2000bfc6270 */
[----:B------:R-:W-:Y:S01]  /*06a0*/  @!P4 FADD R13, R13, R22 ;  /* 0x000000160d0dc221 */ /* 0x000fe20000000000 */
[----:B------:R-:W-:Y:S01]  /*06b0*/  @!P0 HADD2.F32 R24, -RZ, R21.H0_H0 ;  /* 0x20000015ff188230 */ /* 0x000fe20000004100 */
[----:B------:R-:W-:-:S02]  /*06c0*/  ISETP.GE.AND P5, PT, R19, UR6, PT ;  /* 0x0000000613007c0c */ /* 0x000fc4000bfa6270 */
[----:B------:R-:W-:Y:S02]  /*06d0*/  ISETP.LT.OR P4, PT, R26, RZ, P6 ;  /* 0x000000ff1a00720c */ /* 0x000fe40003781670 */
[----:B------:R-:W-:Y:S01]  /*06e0*/  ISETP.LT.OR P5, PT, R19, RZ, P5 ;  /* 0x000000ff1300720c */ /* 0x000fe20002fa1670 */
[----:B------:R-:W-:Y:S01]  /*06f0*/  @!P0 FADD R13, R13, R24 ;  /* 0x000000180d0d8221 */ /* 0x000fe20000000000 */
[----:B------:R-:W4:Y:S04]  /*0700*/  @!P2 LDG.E R19, desc[UR10][R8.64+0x10] ;  /* 0x0000100a0813a981 */ /* 0x000f28000c1e1900 */
[----:B------:R-:W5:Y:S04]  /*0710*/  @!P2 LDG.E R24, desc[UR10][R10.64+0x10] ;  /* 0x0000100a0a18a981 */ /* 0x000f68000c1e1900 */
[----:B------:R-:W5:Y:S04]  /*0720*/  @!P1 LDG.E R22, desc[UR10][R8.64+0x14] ;  /* 0x0000140a08169981 */ /* 0x000f68000c1e1900 */
[----:B------:R-:W5:Y:S04]  /*0730*/  @!P1 LDG.E R21, desc[UR10][R10.64+0x14] ;  /* 0x0000140a0a159981 */ /* 0x000f68000c1e1900 */
[----:B------:R-:W5:Y:S04]  /*0740*/  @!P5 LDG.E R25, desc[UR10][R8.64+0x1c] ;  /* 0x00001c0a0819d981 */ /* 0x000f68000c1e1900 */
[----:B------:R-:W5:Y:S01]  /*0750*/  @!P5 LDG.E R26, desc[UR10][R10.64+0x1c] ;  /* 0x00001c0a0a1ad981 */ /* 0x000f62000c1e1900 */
[----:B--2---:R-:W-:-:S03]  /*0760*/  @!P3 F2FP.F16.F32.PACK_AB R28, RZ, R18 ;  /* 0x00000012ff1cb23e */ /* 0x004fc600000000ff */
[----:B------:R-:W2:Y:S01]  /*0770*/  @!P4 LDG.E R18, desc[UR10][R8.64+0x18] ;  /* 0x0000180a0812c981 */ /* 0x000ea2000c1e1900 */
[----:B---3--:R-:W-:-:S03]  /*0780*/  @!P3 F2FP.F16.F32.PACK_AB R27, RZ, R20 ;  /* 0x00000014ff1bb23e */ /* 0x008fc600000000ff */
[----:B------:R0:W3:Y:S02]  /*0790*/  @!P4 LDG.E R20, desc[UR10][R10.64+0x18] ;  /* 0x0000180a0a14c981 */ /* 0x0000e4000c1e1900 */
[----:B------:R-:W-:Y:S01]  /*07a0*/  @!P3 HADD2 R27, R27.H0_H0, R28.H0_H0 ;  /* 0x2000001c1b1bb230 */ /* 0x000fe20000000800 */
[----:B------:R-:W-:-:S04]  /*07b0*/  IADD3 R17, PT, PT, R17, 0x8, RZ ;  /* 0x0000000811117810 */ /* 0x000fc80007ffe0ff */
[----:B------:R-:W-:Y:S01]  /*07c0*/  @!P3 HADD2.F32 R28, -RZ, R27.H0_H0 ;  /* 0x2000001bff1cb230 */ /* 0x000fe20000004100 */
[----:B------:R-:W-:-:S04]  /*07d0*/  ISETP.NE.AND P0, PT, R17, UR14, PT ;  /* 0x0000000e11007c0c */ /* 0x000fc8000bf05270 */
[----:B------:R-:W-:Y:S01]  /*07e0*/  @!P3 FADD R13, R13, R28 ;  /* 0x0000001c0d0db221 */ /* 0x000fe20000000000 */
[----:B----4-:R-:W-:Y:S02]  /*07f0*/  @!P2 F2FP.F16.F32.PACK_AB R19, RZ, R19 ;  /* 0x00000013ff13a23e */ /* 0x010fe400000000ff */
[----:B-----5:R-:W-:Y:S02]  /*0800*/  @!P2 F2FP.F16.F32.PACK_AB R24, RZ, R24 ;  /* 0x00000018ff18a23e */ /* 0x020fe400000000ff */
[----:B------:R-:W-:-:S03]  /*0810*/  @!P1 F2FP.F16.F32.PACK_AB R22, RZ, R22 ;  /* 0x00000016ff16923e */ /* 0x000fc600000000ff */
[----:B------:R-:W-:Y:S01]  /*0820*/  @!P2 HADD2 R19, R19.H0_H0, R24.H0_H0 ;  /* 0x200000181313a230 */ /* 0x000fe20000000800 */
[----:B0-----:R-:W-:-:S04]  /*0830*/  @!P1 F2FP.F16.F32.PACK_AB R11, RZ, R21 ;  /* 0x00000015ff0b923e */ /* 0x001fc800000000ff */
[----:B------:R-:W-:Y:S02]  /*0840*/  @!P2 HADD2.F32 R8, -RZ, R19.H0_H0 ;  /* 0x20000013ff08a230 */ /* 0x000fe40000004100 */
[----:B------:R-:W-:Y:S01]  /*0850*/  @!P1 HADD2 R11, R22.H0_H0, R11.H0_H0 ;  /* 0x2000000b160b9230 */ /* 0x000fe20000000800 */
[----:B------:R-:W-:Y:S02]  /*0860*/  @!P5 F2FP.F16.F32.PACK_AB R25, RZ, R25 ;  /* 0x00000019ff19d23e */ /* 0x000fe400000000ff */
[----:B------:R-:W-:Y:S01]  /*0870*/  @!P5 F2FP.F16.F32.PACK_AB R26, RZ, R26 ;  /* 0x0000001aff1ad23e */ /* 0x000fe200000000ff */
[----:B------:R-:W-:Y:S01]  /*0880*/  @!P2 FADD R13, R13, R8 ;  /* 0x000000080d0da221 */ /* 0x000fe20000000000 */
[----:B------:R-:W-:-:S03]  /*0890*/  @!P1 HADD2.F32 R10, -RZ, R11.H0_H0 ;  /* 0x2000000bff0a9230 */ /* 0x000fc60000004100 */
[----:B------:R-:W-:Y:S02]  /*08a0*/  @!P5 HADD2 R25, R25.H0_H0, R26.H0_H0 ;  /* 0x2000001a1919d230 */ /* 0x000fe40000000800 */
[----:B------:R-:W-:-:S03]  /*08b0*/  @!P1 FADD R13, R13, R10 ;  /* 0x0000000a0d0d9221 */ /* 0x000fc60000000000 */
[----:B------:R-:W-:Y:S01]  /*08c0*/  @!P5 HADD2.F32 R10, -RZ, R25.H0_H0 ;  /* 0x20000019ff0ad230 */ /* 0x000fe20000004100 */
[----:B--2---:R-:W-:Y:S02]  /*08d0*/  @!P4 F2FP.F16.F32.PACK_AB R18, RZ, R18 ;  /* 0x00000012ff12c23e */ /* 0x004fe400000000ff */
[----:B---3--:R-:W-:-:S05]  /*08e0*/  @!P4 F2FP.F16.F32.PACK_AB R9, RZ, R20 ;  /* 0x00000014ff09c23e */ /* 0x008fca00000000ff */
[----:B------:R-:W-:-:S05]  /*08f0*/  @!P4 HADD2 R9, R18.H0_H0, R9.H0_H0 ;  /* 0x200000091209c230 */ /* 0x000fca0000000800 */
[----:B------:R-:W-:-:S05]  /*0900*/  @!P4 HADD2.F32 R8, -RZ, R9.H0_H0 ;  /* 0x20000009ff08c230 */ /* 0x000fca0000004100 */
[----:B------:R-:W-:-:S04]  /*0910*/  @!P4 FADD R13, R13, R8 ;  /* 0x000000080d0dc221 */ /* 0x000fc80000000000 */
[----:B------:R-:W-:Y:S01]  /*0920*/  @!P5 FADD R13, R13, R10 ;  /* 0x0000000a0d0dd221 */ /* 0x000fe20000000000 */
[----:B------:R-:W-:Y:S06]  /*0930*/  @P0 BRA `(.L_x_2) ;  /* 0xfffffff800900947 */ /* 0x000fec000383ffff */
[----:B------:R-:W-:-:S07]  /*0940*/  IMAD.U32 R9, RZ, RZ, UR14 ;  /* 0x0000000eff097e24 */ /* 0x000fce000f8e00ff */
.L_x_1:
[----:B------:R-:W-:-:S09]  /*0950*/  UISETP.NE.AND UP2, UPT, UR12, URZ, UPT ;  /* 0x000000ff0c00728c */ /* 0x000fd2000bf45270 */
[----:B------:R-:W-:Y:S05]  /*0960*/  BRA.U !UP2, `(.L_x_3) ;  /* 0x000000050ab87547 */ /* 0x000fea000b800000 */
[----:B------:R-:W-:Y:S01]  /*0970*/  UISETP.NE.AND UP2, UPT, UR13, URZ, UPT ;  /* 0x000000ff0d00728c */ /* 0x000fe2000bf45270 */
[----:B------:R-:W-:Y:S10]  /*0980*/  BRA.U !UP1, `(.L_x_4) ;  /* 0x0000000109d07547 */ /* 0x000ff4000b800000 */
[----:B------:R-:W-:Y:S01]  /*0990*/  IMAD.IADD R21, R16, 0x1, R9 ;  /* 0x0000000110157824 */ /* 0x000fe200078e0209 */
[----:B------:R-:W0:Y:S01]  /*09a0*/  LDC.64 R4, c[0x0][0x388] ;  /* 0x0000e200ff047b82 */ /* 0x000e220000000a00 */
[----:B------:R-:W-:Y:S02]  /*09b0*/  IADD3 R18, P3, PT, R9, UR5, RZ ;  /* 0x0000000509127c10 */ /* 0x000fe4000ff7e0ff */
[C---:B------:R-:W-:Y:S01]  /*09c0*/  VIADD R17, R21.reuse, 0x2 ;  /* 0x0000000215117836 */ /* 0x040fe20000000000 */
[C---:B------:R-:W-:Y:S02]  /*09d0*/  ISETP.GE.AND P0, PT, R21.reuse, UR6, PT ;  /* 0x0000000615007c0c */ /* 0x040fe4000bf06270 */
[C---:B------:R-:W-:Y:S02]  /*09e0*/  IADD3 R8, PT, PT, R21.reuse, 0x1, RZ ;  /* 0x0000000115087810 */ /* 0x040fe40007ffe0ff */
[----:B------:R-:W-:Y:S01]  /*09f0*/  ISETP.LT.OR P0, PT, R21, RZ, P0 ;  /* 0x000000ff1500720c */ /* 0x000fe20000701670 */
[----:B------:R-:W1:Y:S01]  /*0a00*/  LDC.64 R10, c[0x0][0x380] ;  /* 0x0000e000ff0a7b82 */ /* 0x000e620000000a00 */
[----:B------:R-:W-:-:S02]  /*0a10*/  ISETP.GE.AND P1, PT, R8, UR6, PT ;  /* 0x0000000608007c0c */ /* 0x000fc4000bf26270 */
[----:B------:R-:W-:Y:S02]  /*0a20*/  ISETP.GE.AND P2, PT, R17, UR6, PT ;  /* 0x0000000611007c0c */ /* 0x000fe4000bf46270 */
[----:B------:R-:W-:Y:S01]  /*0a30*/  ISETP.LT.OR P1, PT, R8, RZ, P1 ;  /* 0x000000ff0800720c */ /* 0x000fe20000f21670 */
[----:B------:R-:W-:Y:S01]  /*0a40*/  VIADD R8, R21, 0x3 ;  /* 0x0000000315087836 */ /* 0x000fe20000000000 */
[----:B------:R-:W-:Y:S02]  /*0a50*/  ISETP.LT.OR P2, PT, R17, RZ, P2 ;  /* 0x000000ff1100720c */ /* 0x000fe40001741670 */
[----:B------:R-:W-:-:S03]  /*0a60*/  IADD3 R17, PT, PT, R0, R21, RZ ;  /* 0x0000001500117210 */ /* 0x000fc60007ffe0ff */
[----:B------:R-:W2:Y:S01]  /*0a70*/  @!P0 LDC.64 R6, c[0x0][0x388] ;  /* 0x0000e200ff068b82 */ /* 0x000ea20000000a00 */
[----:B------:R-:W-:Y:S01]  /*0a80*/  @!P0 VIADD R19, R9, UR5 ;  /* 0x0000000509138c36 */ /* 0x000fe20008000000 */
[----:B0-----:R-:W-:Y:S01]  /*0a90*/  LEA R4, P4, R18, R4, 0x2 ;  /* 0x0000000412047211 */ /* 0x001fe200078810ff */
[----:B-1----:R-:W-:-:S05]  /*0aa0*/  IMAD.WIDE R10, R17, 0x4, R10 ;  /* 0x00000004110a7825 */ /* 0x002fca00078e020a */
[----:B------:R-:W3:Y:S01]  /*0ab0*/  @!P1 LDG.E R17, desc[UR10][R10.64+0x4] ;  /* 0x0000040a0a119981 */ /* 0x000ee2000c1e1900 */
[----:B--2---:R-:W-:-:S04]  /*0ac0*/  @!P0 IMAD.WIDE.U32 R6, R19, 0x4, R6 ;  /* 0x0000000413068825 */ /* 0x004fc800078e0006 */
[----:B------:R-:W-:Y:S01]  /*0ad0*/  IMAD.X R19, RZ, RZ, RZ, P3 ;  /* 0x000000ffff137224 */ /* 0x000fe200018e06ff */
[----:B------:R-:W-:Y:S01]  /*0ae0*/  ISETP.GE.AND P3, PT, R8, UR6, PT ;  /* 0x0000000608007c0c */ /* 0x000fe2000bf66270 */
[----:B------:R-:W2:Y:S03]  /*0af0*/  @!P0 LDG.E R6, desc[UR10][R6.64] ;  /* 0x0000000a06068981 */ /* 0x000ea6000c1e1900 */
[----:B------:R-:W-:Y:S02]  /*0b00*/  LEA.HI.X R5, R18, R5, R19, 0x2, P4 ;  /* 0x0000000512057211 */ /* 0x000fe400020f1413 */
[----:B------:R-:W-:Y:S01]  /*0b10*/  ISETP.LT.OR P3, PT, R8, RZ, P3 ;  /* 0x000000ff0800720c */ /* 0x000fe20001f61670 */
[----:B------:R-:W4:Y:S04]  /*0b20*/  @!P2 LDG.E R19, desc[UR10][R10.64+0x8] ;  /* 0x0000080a0a13a981 */ /* 0x000f28000c1e1900 */
[----:B------:R-:W5:Y:S04]  /*0b30*/  @!P0 LDG.E R8, desc[UR10][R10.64] ;  /* 0x0000000a0a088981 */ /* 0x000f68000c1e1900 */
[----:B------:R-:W4:Y:S04]  /*0b40*/  @!P1 LDG.E R18, desc[UR10][R4.64+0x4] ;  /* 0x0000040a04129981 */ /* 0x000f28000c1e1900 */
[----:B------:R-:W4:Y:S04]  /*0b50*/  @!P2 LDG.E R20, desc[UR10][R4.64+0x8] ;  /* 0x0000080a0414a981 */ /* 0x000f28000c1e1900 */
[----:B------:R-:W4:Y:S04]  /*0b60*/  @!P3 LDG.E R21, desc[UR10][R10.64+0xc] ;  /* 0x00000c0a0a15b981 */ /* 0x000f28000c1e1900 */
[----:B------:R2:W4:Y:S01]  /*0b70*/  @!P3 LDG.E R22, desc[UR10][R4.64+0xc] ;  /* 0x00000c0a0416b981 */ /* 0x000522000c1e1900 */
[----:B------:R-:W-:-:S02]  /*0b80*/  IADD3 R9, PT, PT, R9, 0x4, RZ ;  /* 0x0000000409097810 */ /* 0x000fc40007ffe0ff */
[----:B---3--:R-:W-:Y:S02]  /*0b90*/  @!P1 F2FP.F16.F32.PACK_AB R17, RZ, R17 ;  /* 0x00000011ff11923e */ /* 0x008fe400000000ff */
[----:B--2---:R-:W-:Y:S02]  /*0ba0*/  @!P0 F2FP.F16.F32.PACK_AB R5, RZ, R6 ;  /* 0x00000006ff05823e */ /* 0x004fe400000000ff */
[----:B-----5:R-:W-:Y:S02]  /*0bb0*/  @!P0 F2FP.F16.F32.PACK_AB R8, RZ, R8 ;  /* 0x00000008ff08823e */ /* 0x020fe400000000ff */
[----:B----4-:R-:W-:-:S03]  /*0bc0*/  @!P1 F2FP.F16.F32.PACK_AB R18, RZ, R18 ;  /* 0x00000012ff12923e */ /* 0x010fc600000000ff */
[----:B------:R-:W-:Y:S01]  /*0bd0*/  @!P0 HADD2 R5, R8.H0_H0, R5.H0_H0 ;  /* 0x2000000508058230 */ /* 0x000fe20000000800 */
[----:B------:R-:W-:Y:S02]  /*0be0*/  @!P2 F2FP.F16.F32.PACK_AB R19, RZ, R19 ;  /* 0x00000013ff13a23e */ /* 0x000fe400000000ff */
[----:B------:R-:W-:Y:S01]  /*0bf0*/  @!P2 F2FP.F16.F32.PACK_AB R20, RZ, R20 ;  /* 0x00000014ff14a23e */ /* 0x000fe200000000ff */
[----:B------:R-:W-:Y:S02]  /*0c00*/  @!P1 HADD2 R17, R17.H0_H0, R18.H0_H0 ;  /* 0x2000001211119230 */ /* 0x000fe40000000800 */
[----:B------:R-:W-:Y:S01]  /*0c10*/  @!P0 HADD2.F32 R6, -RZ, R5.H0_H0 ;  /* 0x20000005ff068230 */ /* 0x000fe20000004100 */
[----:B------:R-:W-:Y:S01]  /*0c20*/  @!P3 F2FP.F16.F32.PACK_AB R21, RZ, R21 ;  /* 0x00000015ff15b23e */ /* 0x000fe200000000ff */
[----:B------:R-:W-:Y:S02]  /*0c30*/  @!P2 HADD2 R19, R19.H0_H0, R20.H0_H0 ;  /* 0x200000141313a230 */ /* 0x000fe40000000800 */
[----:B------:R-:W-:Y:S01]  /*0c40*/  @!P1 HADD2.F32 R4, -RZ, R17.H0_H0 ;  /* 0x20000011ff049230 */ /* 0x000fe20000004100 */
[----:B------:R-:W-:Y:S01]  /*0c50*/  @!P3 F2FP.F16.F32.PACK_AB R22, RZ, R22 ;  /* 0x00000016ff16b23e */ /* 0x000fe200000000ff */
[----:B------:R-:W-:Y:S01]  /*0c60*/  @!P0 FADD R13, R13, R6 ;  /* 0x000000060d0d8221 */ /* 0x000fe20000000000 */
[----:B------:R-:W-:-:S03]  /*0c70*/  @!P2 HADD2.F32 R6, -RZ, R19.H0_H0 ;  /* 0x20000013ff06a230 */ /* 0x000fc60000004100 */
[----:B------:R-:W-:Y:S02]  /*0c80*/  @!P3 HADD2 R21, R21.H0_H0, R22.H0_H0 ;  /* 0x200000161515b230 */ /* 0x000fe40000000800 */
[----:B------:R-:W-:-:S03]  /*0c90*/  @!P1 FADD R13, R13, R4 ;  /* 0x000000040d0d9221 */ /* 0x000fc60000000000 */
[----:B------:R-:W-:Y:S02]  /*0ca0*/  @!P3 HADD2.F32 R4, -RZ, R21.H0_H0 ;  /* 0x20000015ff04b230 */ /* 0x000fe40000004100 */
[----:B------:R-:W-:-:S04]  /*0cb0*/  @!P2 FADD R13, R13, R6 ;  /* 0x000000060d0da221 */ /* 0x000fc80000000000 */
[----:B------:R-:W-:-:S07]  /*0cc0*/  @!P3 FADD R13, R13, R4 ;  /* 0x000000040d0db221 */ /* 0x000fce0000000000 */
.L_x_4:
[----:B------:R-:W-:Y:S05]  /*0cd0*/  BRA.U !UP2, `(.L_x_3) ;  /* 0x000000010adc7547 */ /* 0x000fea000b800000 */
[----:B------:R-:W0:Y:S01]  /*0ce0*/  LDCU UR7, c[0x0][0x3ac] ;  /* 0x00007580ff0777ac */ /* 0x000e220008000800 */
[----:B------:R-:W-:Y:S02]  /*0cf0*/  UISETP.NE.AND UP2, UPT, UR13, 0x1, UPT ;  /* 0x000000010d00788c */ /* 0x000fe4000bf45270 */
[----:B0-----:R-:W-:-:S07]  /*0d00*/  ULOP3.LUT UP3, URZ, UR7, 0x1, URZ, 0xc0, !UPT ;  /* 0x0000000107ff7892 */ /* 0x001fce000f86c0ff */
[----:B------:R-:W-:Y:S05]  /*0d10*/  BRA.U !UP2, `(.L_x_5) ;  /* 0x000000010a807547 */ /* 0x000fea000b800000 */
[----:B------:R-:W-:Y:S01]  /*0d20*/  IMAD.IADD R17, R16, 0x1, R9 ;  /* 0x0000000110117824 */ /* 0x000fe200078e0209 */
[----:B------:R-:W0:Y:S03]  /*0d30*/  LDC.64 R6, c[0x0][0x380] ;  /* 0x0000e000ff067b82 */ /* 0x000e260000000a00 */
[C---:B------:R-:W-:Y:S01]  /*0d40*/  VIADD R4, R17.reuse, 0x1 ;  /* 0x0000000111047836 */ /* 0x040fe20000000000 */
[----:B------:R-:W-:-:S04]  /*0d50*/  ISETP.GE.AND P0, PT, R17, UR6, PT ;  /* 0x0000000611007c0c */ /* 0x000fc8000bf06270 */
[----:B------:R-:W-:Y:S02]  /*0d60*/  ISETP.GE.AND P1, PT, R4, UR6, PT ;  /* 0x0000000604007c0c */ /* 0x000fe4000bf26270 */
[----:B------:R-:W-:Y:S01]  /*0d70*/  ISETP.LT.OR P0, PT, R17, RZ, P0 ;  /* 0x000000ff1100720c */ /* 0x000fe20000701670 */
[----:B------:R-:W-:Y:S01]  /*0d80*/  IMAD.IADD R17, R0, 0x1, R17 ;  /* 0x0000000100117824 */ /* 0x000fe200078e0211 */
[----:B------:R-:W-:-:S11]  /*0d90*/  ISETP.LT.OR P1, PT, R4, RZ, P1 ;  /* 0x000000ff0400720c */ /* 0x000fd60000f21670 */
[----:B------:R-:W1:Y:S01]  /*0da0*/  @!P0 LDC.64 R10, c[0x0][0x388] ;  /* 0x0000e200ff0a8b82 */ /* 0x000e620000000a00 */
[----:B------:R-:W-:Y:S01]  /*0db0*/  @!P0 IADD3 R19, PT, PT, R9, UR5, RZ ;  /* 0x0000000509138c10 */ /* 0x000fe2000fffe0ff */
[----:B0-----:R-:W-:Y:S01]  /*0dc0*/  IMAD.WIDE R6, R17, 0x4, R6 ;  /* 0x0000000411067825 */ /* 0x001fe200078e0206 */
[----:B------:R-:W-:-:S04]  /*0dd0*/  @!P1 IADD3 R8, P2, PT, R9, UR5, RZ ;  /* 0x0000000509089c10 */ /* 0x000fc8000ff5e0ff */
[----:B------:R-:W-:Y:S01]  /*0de0*/  @!P1 IADD3.X R18, PT, PT, RZ, RZ, RZ, P2, !PT ;  /* 0x000000ffff129210 */ /* 0x000fe200017fe4ff */
[----:B------:R-:W0:Y:S01]  /*0df0*/  @!P1 LDC.64 R4, c[0x0][0x388] ;  /* 0x0000e200ff049b82 */ /* 0x000e220000000a00 */
[----:B------:R-:W2:Y:S01]  /*0e00*/  @!P1 LDG.E R17, desc[UR10][R6.64+0x4] ;  /* 0x0000040a06119981 */ /* 0x000ea2000c1e1900 */
[----:B-1----:R-:W-:-:S06]  /*0e10*/  @!P0 IMAD.WIDE.U32 R10, R19, 0x4, R10 ;  /* 0x00000004130a8825 */ /* 0x002fcc00078e000a */
[----:B------:R-:W3:Y:S01]  /*0e20*/  @!P0 LDG.E R10, desc[UR10][R10.64] ;  /* 0x0000000a0a0a8981 */ /* 0x000ee2000c1e1900 */
[----:B0-----:R-:W-:-:S04]  /*0e30*/  @!P1 LEA R4, P2, R8, R4, 0x2 ;  /* 0x0000000408049211 */ /* 0x001fc800078410ff */
[----:B------:R-:W-:Y:S02]  /*0e40*/  @!P1 LEA.HI.X R5, R8, R5, R18, 0x2, P2 ;  /* 0x0000000508059211 */ /* 0x000fe400010f1412 */
[----:B------:R3:W4:Y:S04]  /*0e50*/  @!P0 LDG.E R8, desc[UR10][R6.64] ;  /* 0x0000000a06088981 */ /* 0x000728000c1e1900 */
[----:B------:R-:W5:Y:S01]  /*0e60*/  @!P1 LDG.E R4, desc[UR10][R4.64+0x4] ;  /* 0x0000040a04049981 */ /* 0x000f62000c1e1900 */
[----:B------:R-:W-:Y:S01]  /*0e70*/  VIADD R9, R9, 0x2 ;  /* 0x0000000209097836 */ /* 0x000fe20000000000 */
[----:B--2---:R-:W-:Y:S02]  /*0e80*/  @!P1 F2FP.F16.F32.PACK_AB R17, RZ, R17 ;  /* 0x00000011ff11923e */ /* 0x004fe400000000ff */
[----:B---3--:R-:W-:-:S02]  /*0e90*/  @!P0 F2FP.F16.F32.PACK_AB R7, RZ, R10 ;  /* 0x0000000aff07823e */ /* 0x008fc400000000ff */
[----:B----4-:R-:W-:Y:S02]  /*0ea0*/  @!P0 F2FP.F16.F32.PACK_AB R8, RZ, R8 ;  /* 0x00000008ff08823e */ /* 0x010fe400000000ff */
[----:B-----5:R-:W-:-:S03]  /*0eb0*/  @!P1 F2FP.F16.F32.PACK_AB R5, RZ, R4 ;  /* 0x00000004ff05923e */ /* 0x020fc600000000ff */
[----:B------:R-:W-:Y:S02]  /*0ec0*/  @!P0 HADD2 R8, R8.H0_H0, R7.H0_H0 ;  /* 0x2000000708088230 */ /* 0x000fe40000000800 */
[----:B------:R-:W-:-:S03]  /*0ed0*/  @!P1 HADD2 R5, R17.H0_H0, R5.H0_H0 ;  /* 0x2000000511059230 */ /* 0x000fc60000000800 */
[----:B------:R-:W-:Y:S02]  /*0ee0*/  @!P0 HADD2.F32 R8, -RZ, R8.H0_H0 ;  /* 0x20000008ff088230 */ /* 0x000fe40000004100 */
[----:B------:R-:W-:-:S03]  /*0ef0*/  @!P1 HADD2.F32 R10, -RZ, R5.H0_H0 ;  /* 0x20000005ff0a9230 */ /* 0x000fc60000004100 */
[----:B------:R-:W-:-:S04]  /*0f00*/  @!P0 FADD R13, R13, R8 ;  /* 0x000000080d0d8221 */ /* 0x000fc80000000000 */
[----:B------:R-:W-:-:S07]  /*0f10*/  @!P1 FADD R13, R13, R10 ;  /* 0x0000000a0d0d9221 */ /* 0x000fce0000000000 */
.L_x_5:
[----:B------:R-:W-:Y:S05]  /*0f20*/  BRA.U !UP3, `(.L_x_3) ;  /* 0x000000010b487547 */ /* 0x000fea000b800000 */
[----:B------:R-:W-:Y:S01]  /*0f30*/  IADD3 R17, PT, PT, R16, R9, RZ ;  /* 0x0000000910117210 */ /* 0x000fe20007ffe0ff */
[----:B------:R-:W-:Y:S01]  /*0f40*/  BSSY.RECONVERGENT B0, `(.L_x_3) ;  /* 0x0000010000007945 */ /* 0x000fe20003800200 */
[----:B------:R-:W-:Y:S02]  /*0f50*/  VIADD R11, R9, UR5 ;  /* 0x00000005090b7c36 */ /* 0x000fe40008000000 */
[----:B------:R-:W-:-:S04]  /*0f60*/  ISETP.GE.AND P0, PT, R17, UR6, PT ;  /* 0x0000000611007c0c */ /* 0x000fc8000bf06270 */
[----:B------:R-:W-:-:S13]  /*0f70*/  ISETP.LT.OR P0, PT, R17, RZ, P0 ;  /* 0x000000ff1100720c */ /* 0x000fda0000701670 */
[----:B------:R-:W-:Y:S05]  /*0f80*/  @P0 BRA `(.L_x_6) ;  /* 0x00000000002c0947 */ /* 0x000fea0003800000 */
[----:B------:R-:W0:Y:S01]  /*0f90*/  LDC.64 R4, c[0x0][0x380] ;  /* 0x0000e000ff047b82 */ /* 0x000e220000000a00 */
[----:B------:R-:W-:-:S07]  /*0fa0*/  IADD3 R9, PT, PT, R0, R17, RZ ;  /* 0x0000001100097210 */ /* 0x000fce0007ffe0ff */
[----:B------:R-:W1:Y:S01]  /*0fb0*/  LDC.64 R6, c[0x0][0x388] ;  /* 0x0000e200ff067b82 */ /* 0x000e620000000a00 */
[----:B0-----:R-:W-:-:S06]  /*0fc0*/  IMAD.WIDE R4, R9, 0x4, R4 ;  /* 0x0000000409047825 */ /* 0x001fcc00078e0204 */
[----:B------:R-:W2:Y:S01]  /*0fd0*/  LDG.E R4, desc[UR10][R4.64] ;  /* 0x0000000a04047981 */ /* 0x000ea2000c1e1900 */
[----:B-1----:R-:W-:-:S06]  /*0fe0*/  IMAD.WIDE.U32 R6, R11, 0x4, R6 ;  /* 0x000000040b067825 */ /* 0x002fcc00078e0006 */
[----:B------:R-:W2:Y:S02]  /*0ff0*/  LDG.E R7, desc[UR10][R6.64] ;  /* 0x0000000a06077981 */ /* 0x000ea4000c1e1900 */
[----:B--2---:R-:W-:-:S05]  /*1000*/  F2FP.F16.F32.PACK_AB R5, R7, R4 ;  /* 0x000000040705723e */ /* 0x004fca00000000ff */
[----:B------:R-:W-:-:S05]  /*1010*/  HADD2 R5, R5.H0_H0, R5.H1_H1 ;  /* 0x3000000505057230 */ /* 0x000fca0000000800 */
[----:B------:R-:W-:-:S05]  /*1020*/  HADD2.F32 R8, -RZ, R5.H0_H0 ;  /* 0x20000005ff087230 */ /* 0x000fca0000004100 */
[----:B------:R-:W-:-:S07]  /*1030*/  FADD R13, R13, R8 ;  /* 0x000000080d0d7221 */ /* 0x000fce0000000000 */
.L_x_6:
[----:B------:R-:W-:Y:S05]  /*1040*/  BSYNC.RECONVERGENT B0 ;  /* 0x0000000000007941 */ /* 0x000fea0003800200 */
.L_x_3:
[----:B------:R-:W-:Y:S05]  /*1050*/  BRA.U UP0, `(.L_x_7) ;  /* 0xfffffff100947547 */ /* 0x000fea000b83ffff */
.L_x_0:
[C---:B------:R-:W-:Y:S01]  /*1060*/  ISETP.GE.U32.AND P0, PT, R3.reuse, 0x3, PT ;  /* 0x000000030300780c */ /* 0x040fe20003f06070 */
[----:B------:R-:W-:Y:S01]  /*1070*/  VIADD R6, R3, 0x1 ;  /* 0x0000000103067836 */ /* 0x000fe20000000000 */
[----:B------:R-:W-:Y:S01]  /*1080*/  BSSY.RECONVERGENT B0, `(.L_x_8) ;  /* 0x000003c000007945 */ /* 0x000fe20003800200 */
[----:B------:R-:W-:-:S03]  /*1090*/  MOV R12, RZ ;  /* 0x000000ff000c7202 */ /* 0x000fc60000000f00 */
[----:B------:R-:W-:-:S07]  /*10a0*/  LOP3.LUT R4, R6, 0x3, RZ, 0xc0, !PT ;  /* 0x0000000306047812 */ /* 0x000fce00078ec0ff */
[----:B------:R-:W-:Y:S05]  /*10b0*/  @!P0 BRA `(.L_x_9) ;  /* 0x0000000000e08947 */ /* 0x000fea0003800000 */
[----:B------:R-:W-:Y:S01]  /*10c0*/  LOP3.LUT R6, R6, 0x7fc, RZ, 0xc0, !PT ;  /* 0x000007fc06067812 */ /* 0x000fe200078ec0ff */
[----:B------:R-:W-:Y:S02]  /*10d0*/  HFMA2 R12, -RZ, RZ, 0, 0 ;  /* 0x00000000ff0c7431 */ /* 0x000fe400000001ff */
[----:B------:R-:W-:Y:S01]  /*10e0*/  IMAD.MOV.U32 R5, RZ, RZ, RZ ;  /* 0x000000ffff057224 */ /* 0x000fe200078e00ff */
[----:B------:R-:W-:-:S13]  /*10f0*/  ISETP.GT.AND P0, PT, R6, RZ, PT ;  /* 0x000000ff0600720c */ /* 0x000fda0003f04270 */
[----:B------:R-:W-:Y:S05]  /*1100*/  @!P0 BRA `(.L_x_10) ;  /* 0x0000000000b08947 */ /* 0x000fea0003800000 */
[----:B------:R-:W-:Y:S01]  /*1110*/  IMAD.IADD R7, R6, 0x1, -R5 ;  /* 0x0000000106077824 */ /* 0x000fe200078e0a05 */
[----:B------:R-:W-:Y:S01]  /*1120*/  BSSY.RECONVERGENT B1, `(.L_x_11) ;  /* 0x0000019000017945 */ /* 0x000fe20003800200 */
[----:B------:R-:W-:-:S03]  /*1130*/  PLOP3.LUT P0, PT, PT, PT, PT, 0x80, 0x8 ;  /* 0x000000000008781c */ /* 0x000fc60003f0f070 */
[----:B------:R-:W-:-:S13]  /*1140*/  ISETP.GT.AND P1, PT, R7, 0xc, PT ;  /* 0x0000000c0700780c */ /* 0x000fda0003f24270 */
[----:B------:R-:W-:Y:S05]  /*1150*/  @!P1 BRA `(.L_x_12) ;  /* 0x0000000000549947 */ /* 0x000fea0003800000 */
[----:B------:R-:W-:Y:S02]  /*1160*/  PLOP3.LUT P0, PT, PT, PT, PT, 0x8, 0x80 ;  /* 0x000000000080781c */ /* 0x000fe40003f0e170 */
[----:B------:R-:W-:-:S11]  /*1170*/  IADD3 R8, PT, PT, R6, -0xc, RZ ;  /* 0xfffffff406087810 */ /* 0x000fd60007ffe0ff */
.L_x_13:
[----:B------:R-:W-:Y:S01]  /*1180*/  FADD R12, R12, R13 ;  /* 0x0000000d0c0c7221 */ /* 0x000fe20000000000 */
[----:B------:R-:W-:-:S03]  /*1190*/  VIADD R5, R5, 0x10 ;  /* 0x0000001005057836 */ /* 0x000fc60000000000 */
[--C-:B------:R-:W-:Y:S02]  /*11a0*/  FADD R12, R12, R13.reuse ;  /* 0x0000000d0c0c7221 */ /* 0x100fe40000000000 */
[----:B------:R-:W-:Y:S02]  /*11b0*/  ISETP.GE.AND P1, PT, R5, R8, PT ;  /* 0x000000080500720c */ /* 0x000fe40003f26270 */
[----:B------:R-:W-:-:S04]  /*11c0*/  FADD R12, R12, R13 ;  /* 0x0000000d0c0c7221 */ /* 0x000fc80000000000 */
        /* <DEDUP_REMOVED lines=12> */
[----:B------:R-:W-:Y:S01]  /*1290*/  FADD R12, R12, R13 ;  /* 0x0000000d0c0c7221 */ /* 0x000fe20000000000 */
[----:B------:R-:W-:Y:S06]  /*12a0*/  @!P1 BRA `(.L_x_13) ;  /* 0xfffffffc00b49947 */ /* 0x000fec000383ffff */
.L_x_12:
[----:B------:R-:W-:Y:S05]  /*12b0*/  BSYNC.RECONVERGENT B1 ;  /* 0x0000000000017941 */ /* 0x000fea0003800200 */
.L_x_11:
[----:B------:R-:W-:Y:S01]  /*12c0*/  IADD3 R7, PT, PT, R6, -R5, RZ ;  /* 0x8000000506077210 */ /* 0x000fe20007ffe0ff */
[----:B------:R-:W-:Y:S03]  /*12d0*/  BSSY.RECONVERGENT B1, `(.L_x_14) ;  /* 0x000000d000017945 */ /* 0x000fe60003800200 */
[----:B------:R-:W-:-:S13]  /*12e0*/  ISETP.GT.AND P1, PT, R7, 0x4, PT ;  /* 0x000000040700780c */ /* 0x000fda0003f24270 */
[----:B------:R-:W-:Y:S05]  /*12f0*/  @!P1 BRA `(.L_x_15) ;  /* 0x0000000000289947 */ /* 0x000fea0003800000 */
[--C-:B------:R-:W-:Y:S01]  /*1300*/  FADD R12, R12, R13.reuse ;  /* 0x0000000d0c0c7221 */ /* 0x100fe20000000000 */
[----:B------:R-:W-:Y:S01]  /*1310*/  PLOP3.LUT P0, PT, PT, PT, PT, 0x8, 0x80 ;  /* 0x000000000080781c */ /* 0x000fe20003f0e170 */
[----:B------:R-:W-:Y:S02]  /*1320*/  VIADD R5, R5, 0x8 ;  /* 0x0000000805057836 */ /* 0x000fe40000000000 */
[----:B------:R-:W-:-:S04]  /*1330*/  FADD R12, R12, R13 ;  /* 0x0000000d0c0c7221 */ /* 0x000fc80000000000 */
[----:B------:R-:W-:-:S04]  /*1340*/  FADD R12, R12, R13 ;  /* 0x0000000d0c0c7221 */ /* 0x000fc80000000000 */
[----:B------:R-:W-:-:S04]  /*1350*/  FADD R12, R12, R13 ;  /* 0x0000000d0c0c7221 */ /* 0x000fc80000000000 */
[----:B------:R-:W-:-:S04]  /*1360*/  FADD R12, R12, R13 ;  /* 0x0000000d0c0c7221 */ /* 0x000fc80000000000 */
[----:B------:R-:W-:-:S04]  /*1370*/  FADD R12, R12, R13 ;  /* 0x0000000d0c0c7221 */ /* 0x000fc80000000000 */
[----:B------:R-:W-:-:S04]  /*1380*/  FADD R12, R12, R13 ;  /* 0x0000000d0c0c7221 */ /* 0x000fc80000000000 */
[----:B------:R-:W-:-:S07]  /*1390*/  FADD R12, R12, R13 ;  /* 0x0000000d0c0c7221 */ /* 0x000fce0000000000 */
.L_x_15:
[----:B------:R-:W-:Y:S05]  /*13a0*/  BSYNC.RECONVERGENT B1 ;  /* 0x0000000000017941 */ /* 0x000fea0003800200 */
.L_x_14:
[----:B------:R-:W-:-:S13]  /*13b0*/  ISETP.NE.OR P0, PT, R5, R6, P0 ;  /* 0x000000060500720c */ /* 0x000fda0000705670 */
[----:B------:R-:W-:Y:S05]  /*13c0*/  @!P0 BRA `(.L_x_9) ;  /* 0x00000000001c8947 */ /* 0x000fea0003800000 */
.L_x_10:
[----:B------:R-:W-:Y:S01]  /*13d0*/  IADD3 R5, PT, PT, R5, 0x4, RZ ;  /* 0x0000000405057810 */ /* 0x000fe20007ffe0ff */
[----:B------:R-:W-:-:S03]  /*13e0*/  FADD R12, R12, R13 ;  /* 0x0000000d0c0c7221 */ /* 0x000fc60000000000 */
[----:B------:R-:W-:Y:S01]  /*13f0*/  ISETP.NE.AND P0, PT, R5, R6, PT ;  /* 0x000000060500720c */ /* 0x000fe20003f05270 */
[----:B------:R-:W-:-:S04]  /*1400*/  FADD R12, R12, R13 ;  /* 0x0000000d0c0c7221 */ /* 0x000fc80000000000 */
[----:B------:R-:W-:-:S04]  /*1410*/  FADD R12, R12, R13 ;  /* 0x0000000d0c0c7221 */ /* 0x000fc80000000000 */
[----:B------:R-:W-:-:S04]  /*1420*/  FADD R12, R12, R13 ;  /* 0x0000000d0c0c7221 */ /* 0x000fc80000000000 */
[----:B------:R-:W-:Y:S05]  /*1430*/  @P0 BRA `(.L_x_10) ;  /* 0xfffffffc00e40947 */ /* 0x000fea000383ffff */
.L_x_9:
[----:B------:R-:W-:Y:S05]  /*1440*/  BSYNC.RECONVERGENT B0 ;  /* 0x0000000000007941 */ /* 0x000fea0003800200 */
.L_x_8:
[----:B------:R-:W-:Y:S01]  /*1450*/  ISETP.NE.AND P0, PT, R4, RZ, PT ;  /* 0x000000ff0400720c */ /* 0x000fe20003f05270 */
[----:B------:R-:W-:-:S12]  /*1460*/  BSSY.RECONVERGENT B0, `(.L_x_16) ;  /* 0x0000007000007945 */ /* 0x000fd80003800200 */
[----:B------:R-:W-:Y:S05]  /*1470*/  @!P0 BRA `(.L_x_17) ;  /* 0x0000000000148947 */ /* 0x000fea0003800000 */
[----:B------:R-:W-:-:S07]  /*1480*/  IMAD.MOV.U32 R5, RZ, RZ, RZ ;  /* 0x000000ffff057224 */ /* 0x000fce00078e00ff */
.L_x_18:
[----:B------:R-:W-:Y:S01]  /*1490*/  IADD3 R5, PT, PT, R5, 0x1, RZ ;  /* 0x0000000105057810 */ /* 0x000fe20007ffe0ff */
[----:B------:R-:W-:-:S03]  /*14a0*/  FADD R12, R12, R13 ;  /* 0x0000000d0c0c7221 */ /* 0x000fc60000000000 */
[----:B------:R-:W-:-:S13]  /*14b0*/  ISETP.NE.AND P0, PT, R5, R4, PT ;  /* 0x000000040500720c */ /* 0x000fda0003f05270 */
[----:B------:R-:W-:Y:S05]  /*14c0*/  @P0 BRA `(.L_x_18) ;  /* 0xfffffffc00f00947 */ /* 0x000fea000383ffff */
.L_x_17:
[----:B------:R-:W-:Y:S05]  /*14d0*/  BSYNC.RECONVERGENT B0 ;  /* 0x0000000000007941 */ /* 0x000fea0003800200 */
.L_x_16:
[----:B------:R-:W0:Y:S01]  /*14e0*/  LDCU UR4, c[0x0][0x3a8] ;  /* 0x00007500ff0477ac */ /* 0x000e220008000800 */
[----:B------:R-:W-:Y:S01]  /*14f0*/  IMAD.MOV.U32 R13, RZ, RZ, R12 ;  /* 0x000000ffff0d7224 */ /* 0x000fe200078e000c */
[----:B0-----:R-:W-:-:S04]  /*1500*/  ULEA.HI UR4, UR4, UR4, URZ, 0x1 ;  /* 0x0000000404047291 */ /* 0x001fc8000f8f08ff */
[----:B------:R-:W-:-:S04]  /*1510*/  USHF.R.S32.HI UR4, URZ, 0x1, UR4 ;  /* 0x00000001ff047899 */ /* 0x000fc80008011404 */
[----:B------:R-:W-:-:S04]  /*1520*/  UIADD3 UR7, UPT, UPT, -UR4, URZ, URZ ;  /* 0x000000ff04077290 */ /* 0x000fc8000fffe1ff */
[----:B------:R-:W-:-:S09]  /*1530*/  UISETP.GT.AND UP0, UPT, UR7, UR4, UPT ;  /* 0x000000040700728c */ /* 0x000fd2000bf04270 */
[----:B------:R-:W-:Y:S05]  /*1540*/  BRA.U UP0, `(.L_x_19) ;  /* 0x0000000d00f07547 */ /* 0x000fea000b800000 */
[----:B------:R-:W0:Y:S02]  /*1550*/  LDCU UR5, c[0x0][0x3ac] ;  /* 0x00007580ff0577ac */ /* 0x000e240008000800 */
[----:B0-----:R-:W-:-:S04]  /*1560*/  ULEA.HI UR5, UR5, UR5, URZ, 0x1 ;  /* 0x0000000505057291 */ /* 0x001fc8000f8f08ff */
[----:B------:R-:W-:-:S04]  /*1570*/  USHF.R.S32.HI UR6, URZ, 0x1, UR5 ;  /* 0x00000001ff067899 */ /* 0x000fc80008011405 */
[----:B------:R-:W-:-:S04]  /*1580*/  UIADD3 UR5, UPT, UPT, -UR6, URZ, URZ ;  /* 0x000000ff06057290 */ /* 0x000fc8000fffe1ff */
[----:B------:R-:W-:-:S09]  /*1590*/  UISETP.GE.AND UP0, UPT, UR6, UR5, UPT ;  /* 0x000000050600728c */ /* 0x000fd2000bf06270 */
[----:B------:R-:W-:Y:S05]  /*15a0*/  BRA.U !UP0, `(.L_x_19) ;  /* 0x0000000d08d87547 */ /* 0x000fea000b800000 */
[----:B------:R-:W0:Y:S01]  /*15b0*/  LDCU.64 UR8, c[0x0][0x3a0] ;  /* 0x00007400ff0877ac */ /* 0x000e220008000a00 */
[----:B------:R-:W-:Y:S01]  /*15c0*/  LEA R4, R14, R15, 0x1 ;  /* 0x0000000f0e047211 */ /* 0x000fe200078e08ff */
[----:B------:R-:W-:Y:S01]  /*15d0*/  IMAD.MOV.U32 R13, RZ, RZ, R12 ;  /* 0x000000ffff0d7224 */ /* 0x000fe200078e000c */
[C---:B------:R-:W-:Y:S01]  /*15e0*/  LEA R14, R3.reuse, -UR6, 0x1 ;  /* 0x80000006030e7c11 */ /* 0x040fe2000f8e08ff */
[----:B------:R-:W-:Y:S01]  /*15f0*/  UIADD3 UR12, UPT, UPT, UR6, UR6, URZ ;  /* 0x00000006060c7290 */ /* 0x000fe2000fffe0ff */
[----:B------:R-:W-:-:S03]  /*1600*/  LEA R15, R3, R4, 0x1 ;  /* 0x00000004030f7211 */ /* 0x000fc600078e08ff */
[----:B------:R-:W-:-:S04]  /*1610*/  UIADD3 UR13, UPT, UPT, UR12, 0x1, URZ ;  /* 0x000000010c0d7890 */ /* 0x000fc8000fffe0ff */
[----:B------:R-:W-:Y:S02]  /*1620*/  ULOP3.LUT UR14, UR13, 0x7, URZ, 0xc0, !UPT ;  /* 0x000000070d0e7892 */ /* 0x000fe4000f8ec0ff */
[----:B------:R-:W-:Y:S02]  /*1630*/  ULOP3.LUT UR5, UR13, 0xfffffff8, URZ, 0xc0, !UPT ;  /* 0xfffffff80d057892 */ /* 0x000fe4000f8ec0ff */
[----:B------:R-:W-:Y:S02]  /*1640*/  UIADD3 UR15, UPT, UPT, UR14, -0x1, URZ ;  /* 0xffffffff0e0f7890 */ /* 0x000fe4000fffe0ff */
[----:B0-----:R-:W-:Y:S02]  /*1650*/  UIMAD UR9, UR8, UR9, URZ ;  /* 0x00000009080972a4 */ /* 0x001fe4000f8e02ff */
[----:B------:R-:W-:Y:S02]  /*1660*/  UIADD3 UR8, UPT, UPT, -UR5, URZ, URZ ;  /* 0x000000ff05087290 */ /* 0x000fe4000fffe1ff */
[----:B------:R-:W-:-:S02]  /*1670*/  ULOP3.LUT UR16, UR13, 0x3, URZ, 0xc0, !UPT ;  /* 0x000000030d107892 */ /* 0x000fc4000f8ec0ff */
[----:B------:R-:W-:Y:S01]  /*1680*/  UISETP.GE.U32.AND UP0, UPT, UR15, 0x3, UPT ;  /* 0x000000030f00788c */ /* 0x000fe2000bf06070 */
[----:B------:R-:W-:-:S10]  /*1690*/  UMOV UR5, UR7 ;  /* 0x0000000700057c82 */ /* 0x000fd40008000000 */
.L_x_26:
[----:B------:R-:W0:Y:S01]  /*16a0*/  LDCU UR17, c[0x0][0x3a4] ;  /* 0x00007480ff1177ac */ /* 0x000e220008000800 */
[----:B------:R-:W-:Y:S01]  /*16b0*/  VIADD R8, R2, UR5 ;  /* 0x0000000502087c36 */ /* 0x000fe20008000000 */
[----:B------:R-:W-:Y:S02]  /*16c0*/  UISETP.GE.U32.AND UP1, UPT, UR12, 0x7, UPT ;  /* 0x000000070c00788c */ /* 0x000fe4000bf26070 */
[----:B------:R-:W-:-:S06]  /*16d0*/  UIADD3 UR7, UPT, UPT, -UR6, URZ, URZ ;  /* 0x000000ff06077290 */ /* 0x000fcc000fffe1ff */
[----:B------:R-:W-:Y:S01]  /*16e0*/  MOV R5, UR7 ;  /* 0x0000000700057c02 */ /* 0x000fe20008000f00 */
[----:B0-----:R-:W-:Y:S01]  /*16f0*/  IMAD R16, R8, UR17, R3 ;  /* 0x0000001108107c24 */ /* 0x001fe2000f8e0203 */
[----:B------:R-:W-:Y:S06]  /*1700*/  BRA.U !UP1, `(.L_x_20) ;  /* 0x0000000509b47547 */ /* 0x000fec000b800000 */
[----:B------:R-:W0:Y:S01]  /*1710*/  LDCU UR7, c[0x0][0x3ac] ;  /* 0x00007580ff0777ac */ /* 0x000e220008000800 */
[----:B------:R-:W1:Y:S01]  /*1720*/  LDC.64 R4, c[0x0][0x380] ;  /* 0x0000e000ff047b82 */ /* 0x000e620000000a00 */
[----:B------:R-:W-:Y:S01]  /*1730*/  IADD3 R17, PT, PT, R15, UR5, RZ ;  /* 0x000000050f117c10 */ /* 0x000fe2000fffe0ff */
[----:B------:R-:W-:Y:S01]  /*1740*/  VIADD R18, R3, -UR6 ;  /* 0x8000000603127c36 */ /* 0x000fe20008000000 */
[----:B------:R-:W-:-:S03]  /*1750*/  UIADD3 UR15, UPT, UPT, -UR6, 0x3, URZ ;  /* 0x00000003060f7890 */ /* 0x000fc6000fffe1ff */
[----:B------:R-:W-:Y:S02]  /*1760*/  IMAD R18, R8, UR17, R18 ;  /* 0x0000001108127c24 */ /* 0x000fe4000f8e0212 */
[----:B------:R-:W2:Y:S01]  /*1770*/  LDC.64 R6, c[0x0][0x388] ;  /* 0x0000e200ff067b82 */ /* 0x000ea20000000a00 */
[----:B------:R-:W-:Y:S02]  /*1780*/  IMAD R17, R17, UR17, R14 ;  /* 0x0000001111117c24 */ /* 0x000fe4000f8e020e */
[----:B------:R-:W-:Y:S01]  /*1790*/  IMAD.U32 R20, RZ, RZ, UR15 ;  /* 0x0000000fff147e24 */ /* 0x000fe2000f8e00ff */
[----:B0-----:R-:W-:-:S06]  /*17a0*/  UIMAD UR7, UR5, UR7, -UR6 ;  /* 0x00000007050772a4 */ /* 0x001fcc000f8e0a06 */
[----:B------:R-:W-:Y:S01]  /*17b0*/  MOV R21, UR7 ;  /* 0x0000000700157c02 */ /* 0x000fe20008000f00 */
[----:B------:R-:W-:-:S06]  /*17c0*/  UMOV UR7, UR8 ;  /* 0x0000000800077c82 */ /* 0x000fcc0008000000 */
.L_x_21:
[----:B------:R-:W-:Y:S01]  /*17d0*/  ISETP.GE.AND P2, PT, R18, UR9, PT ;  /* 0x0000000912007c0c */ /* 0x000fe2000bf46270 */
[----:B-1----:R-:W-:-:S03]  /*17e0*/  IMAD.WIDE R8, R17, 0x4, R4 ;  /* 0x0000000411087825 */ /* 0x002fc600078e0204 */
[----:B------:R-:W-:Y:S01]  /*17f0*/  ISETP.LT.OR P2, PT, R18, RZ, P2 ;  /* 0x000000ff1200720c */ /* 0x000fe20001741670 */
[----:B--2---:R-:W-:-:S12]  /*1800*/  IMAD.WIDE R10, R21, 0x4, R6 ;  /* 0x00000004150a7825 */ /* 0x004fd800078e0206 */
[----:B------:R-:W2:Y:S04]  /*1810*/  @!P2 LDG.E R23, desc[UR10][R8.64] ;  /* 0x0000000a0817a981 */ /* 0x000ea8000c1e1900 */
[----:B------:R-:W3:Y:S01]  /*1820*/  @!P2 LDG.E R25, desc[UR10][R10.64] ;  /* 0x0000000a0a19a981 */ /* 0x000ee2000c1e1900 */
[----:B------:R-:W-:-:S05]  /*1830*/  VIADD R19, R18, 0x1 ;  /* 0x0000000112137836 */ /* 0x000fca0000000000 */
[----:B------:R-:W-:-:S04]  /*1840*/  ISETP.GE.AND P0, PT, R19, UR9, PT ;  /* 0x0000000913007c0c */ /* 0x000fc8000bf06270 */
[----:B------:R-:W-:Y:S02]  /*1850*/  ISETP.LT.OR P0, PT, R19, RZ, P0 ;  /* 0x000000ff1300720c */ /* 0x000fe40000701670 */
[----:B------:R-:W-:-:S04]  /*1860*/  IADD3 R19, PT, PT, R18, 0x2, RZ ;  /* 0x0000000212137810 */ /* 0x000fc80007ffe0ff */
[----:B------:R-:W-:-:S04]  /*1870*/  ISETP.GE.AND P1, PT, R19, UR9, PT ;  /* 0x0000000913007c0c */ /* 0x000fc8000bf26270 */
[----:B------:R-:W-:-:S03]  /*1880*/  ISETP.LT.OR P1, PT, R19, RZ, P1 ;  /* 0x000000ff1300720c */ /* 0x000fc60000f21670 */
[----:B------:R-:W4:Y:S04]  /*1890*/  @!P0 LDG.E R24, desc[UR10][R8.64+0x4] ;  /* 0x0000040a08188981 */ /* 0x000f28000c1e1900 */
[----:B------:R-:W5:Y:S06]  /*18a0*/  @!P0 LDG.E R22, desc[UR10][R10.64+0x4] ;  /* 0x0000040a0a168981 */ /* 0x000f6c000c1e1900 */
[----:B------:R-:W5:Y:S01]  /*18b0*/  @!P1 LDG.E R19, desc[UR10][R8.64+0x8] ;  /* 0x0000080a08139981 */ /* 0x000f62000c1e1900 */
[C---:B------:R-:W-:Y:S01]  /*18c0*/  VIADD R26, R18.reuse, 0x3 ;  /* 0x00000003121a7836 */ /* 0x040fe20000000000 */
[----:B------:R-:W-:-:S04]  /*18d0*/  IADD3 R27, PT, PT, R18, 0x4, RZ ;  /* 0x00000004121b7810 */ /* 0x000fc80007ffe0ff */
[C---:B------:R-:W-:Y:S02]  /*18e0*/  ISETP.GE.AND P3, PT, R26.reuse, UR9, PT ;  /* 0x000000091a007c0c */ /* 0x040fe4000bf66270 */
[C---:B------:R-:W-:Y:S02]  /*18f0*/  ISETP.GE.AND P4, PT, R27.reuse, UR9, PT ;  /* 0x000000091b007c0c */ /* 0x040fe4000bf86270 */
[----:B------:R-:W-:Y:S02]  /*1900*/  ISETP.LT.OR P3, PT, R26, RZ, P3 ;  /* 0x000000ff1a00720c */ /* 0x000fe40001f61670 */
[----:B------:R-:W-:Y:S02]  /*1910*/  ISETP.LT.OR P4, PT, R27, RZ, P4 ;  /* 0x000000ff1b00720c */ /* 0x000fe40002781670 */
[----:B--2---:R-:W-:Y:S02]  /*1920*/  @!P2 F2FP.F16.F32.PACK_AB R23, RZ, R23 ;  /* 0x00000017ff17a23e */ /* 0x004fe400000000ff */
[----:B---3--:R-:W-:Y:S01]  /*1930*/  @!P2 F2FP.F16.F32.PACK_AB R25, RZ, R25 ;  /* 0x00000019ff19a23e */ /* 0x008fe200000000ff */
[----:B------:R-:W-:-:S08]  /*1940*/  VIADD R27, R18, 0x7 ;  /* 0x00000007121b7836 */ /* 0x000fd00000000000 */
[----:B------:R-:W2:Y:S01]  /*1950*/  @!P4 LDG.E R28, desc[UR10][R8.64+0x10] ;  /* 0x0000100a081cc981 */ /* 0x000ea2000c1e1900 */
[----:B------:R-:W-:-:S03]  /*1960*/  @!P2 HADD2 R25, R23.H0_H0, R25.H0_H0 ;  /* 0x200000191719a230 */ /* 0x000fc60000000800 */
[----:B------:R-:W3:Y:S02]  /*1970*/  @!P1 LDG.E R23, desc[UR10][R10.64+0x8] ;  /* 0x0000080a0a179981 */ /* 0x000ee4000c1e1900 */
[----:B------:R-:W-:-:S05]  /*1980*/  @!P2 HADD2.F32 R25, -RZ, R25.H0_H0 ;  /* 0x20000019ff19a230 */ /* 0x000fca0000004100 */
[----:B------:R-:W-:-:S05]  /*1990*/  @!P2 FADD R26, R25, R12 ;  /* 0x0000000c191aa221 */ /* 0x000fca0000000000 */
[----:B------:R-:W-:Y:S02]  /*19a0*/  @!P2 FMNMX R13, R13, R26, !PT ;  /* 0x0000001a0d0da209 */ /* 0x000fe40007800000 */
[----:B----4-:R-:W-:Y:S02]  /*19b0*/  @!P0 F2FP.F16.F32.PACK_AB R26, RZ, R24 ;  /* 0x00000018ff1a823e */ /* 0x010fe400000000ff */
[C---:B------:R-:W-:Y:S01]  /*19c0*/  ISETP.GE.AND P6, PT, R27.reuse, UR9, PT ;  /* 0x000000091b007c0c */ /* 0x040fe2000bfc6270 */
[----:B------:R-:W4:Y:S01]  /*19d0*/  @!P3 LDG.E R24, desc[UR10][R8.64+0xc] ;  /* 0x00000c0a0818b981 */ /* 0x000f22000c1e1900 */
[----:B-----5:R-:W-:Y:S02]  /*19e0*/  @!P0 F2FP.F16.F32.PACK_AB R25, RZ, R22 ;  /* 0x00000016ff19823e */ /* 0x020fe400000000ff */
[----:B------:R-:W-:Y:S01]  /*19f0*/  ISETP.LT.OR P6, PT, R27, RZ, P6 ;  /* 0x000000ff1b00720c */ /* 0x000fe200037c1670 */
[----:B------:R-:W5:Y:S02]  /*1a00*/  @!P3 LDG.E R22, desc[UR10][R10.64+0xc] ;  /* 0x00000c0a0a16b981 */ /* 0x000f64000c1e1900 */
[----:B------:R-:W-:Y:S01]  /*1a10*/  @!P0 HADD2 R26, R26.H0_H0, R25.H0_H0 ;  /* 0x200000191a1a8230 */ /* 0x000fe20000000800 */
[----:B------:R-:W-:Y:S01]  /*1a20*/  @!P1 F2FP.F16.F32.PACK_AB R25, RZ, R19 ;  /* 0x00000013ff19923e */ /* 0x000fe200000000ff */
[----:B------:R-:W-:-:S05]  /*1a30*/  VIADD R19, R18, 0x5 ;  /* 0x0000000512137836 */ /* 0x000fca0000000000 */
[----:B------:R-:W-:-:S03]  /*1a40*/  ISETP.GE.AND P2, PT, R19, UR9, PT ;  /* 0x0000000913007c0c */ /* 0x000fc6000bf46270 */
[----:B------:R-:W2:Y:S01]  /*1a50*/  @!P6 LDG.E R29, desc[UR10][R10.64+0x1c] ;  /* 0x00001c0a0a1de981 */ /* 0x000ea2000c1e1900 */
[----:B------:R-:W-:Y:S02]  /*1a60*/  ISETP.LT.OR P2, PT, R19, RZ, P2 ;  /* 0x000000ff1300720c */ /* 0x000fe40001741670 */
[----:B------:R-:W-:-:S04]  /*1a70*/  IADD3 R19, PT, PT, R18, 0x6, RZ ;  /* 0x0000000612137810 */ /* 0x000fc80007ffe0ff */
[----:B------:R-:W-:-:S04]  /*1a80*/  ISETP.GE.AND P5, PT, R19, UR9, PT ;  /* 0x0000000913007c0c */ /* 0x000fc8000bfa6270 */
[----:B------:R-:W-:Y:S01]  /*1a90*/  ISETP.LT.OR P5, PT, R19, RZ, P5 ;  /* 0x000000ff1300720c */ /* 0x000fe20002fa1670 */
[----:B------:R-:W-:Y:S02]  /*1aa0*/  @!P0 HADD2.F32 R19, -RZ, R26.H0_H0 ;  /* 0x2000001aff138230 */ /* 0x000fe40000004100 */
[----:B------:R-:W2:Y:S03]  /*1ab0*/  @!P2 LDG.E R27, desc[UR10][R10.64+0x14] ;  /* 0x0000140a0a1ba981 */ /* 0x000ea6000c1e1900 */
[----:B------:R-:W-:Y:S02]  /*1ac0*/  @!P0 FADD R26, R19, R12 ;  /* 0x0000000c131a8221 */ /* 0x000fe40000000000 */
[----:B------:R-:W2:Y:S03]  /*1ad0*/  @!P4 LDG.E R19, desc[UR10][R10.64+0x10] ;  /* 0x0000100a0a13c981 */ /* 0x000ea6000c1e1900 */
[----:B------:R-:W-:-:S02]  /*1ae0*/  @!P0 FMNMX R13, R13, R26, !PT ;  /* 0x0000001a0d0d8209 */ /* 0x000fc40007800000 */
[----:B------:R0:W2:Y:S04]  /*1af0*/  @!P5 LDG.E R26, desc[UR10][R10.64+0x18] ;  /* 0x0000180a0a1ad981 */ /* 0x0000a8000c1e1900 */
[----:B------:R-:W2:Y:S01]  /*1b00*/  @!P5 LDG.E R10, desc[UR10][R8.64+0x18] ;  /* 0x0000180a080ad981 */ /* 0x000ea2000c1e1900 */
[----:B---3--:R-:W-:-:S05]  /*1b10*/  @!P1 F2FP.F16.F32.PACK_AB R23, RZ, R23 ;  /* 0x00000017ff17923e */ /* 0x008fca00000000ff */
[----:B------:R-:W-:Y:S02]  /*1b20*/  @!P1 HADD2 R23, R25.H0_H0, R23.H0_H0 ;  /* 0x2000001719179230 */ /* 0x000fe40000000800 */
[----:B------:R-:W3:Y:S04]  /*1b30*/  @!P2 LDG.E R25, desc[UR10][R8.64+0x14] ;  /* 0x0000140a0819a981 */ /* 0x000ee8000c1e1900 */
[----:B------:R1:W3:Y:S01]  /*1b40*/  @!P6 LDG.E R8, desc[UR10][R8.64+0x1c] ;  /* 0x00001c0a0808e981 */ /* 0x0002e2000c1e1900 */
[----:B----4-:R-:W-:Y:S02]  /*1b50*/  @!P3 F2FP.F16.F32.PACK_AB R24, RZ, R24 ;  /* 0x00000018ff18b23e */ /* 0x010fe400000000ff */
[----:B-----5:R-:W-:Y:S02]  /*1b60*/  @!P3 F2FP.F16.F32.PACK_AB R22, RZ, R22 ;  /* 0x00000016ff16b23e */ /* 0x020fe400000000ff */
[----:B--2---:R-:W-:Y:S01]  /*1b70*/  @!P4 F2FP.F16.F32.PACK_AB R28, RZ, R28 ;  /* 0x0000001cff1cc23e */ /* 0x004fe200000000ff */
[----:B------:R-:W-:-:S02]  /*1b80*/  @!P1 HADD2.F32 R23, -RZ, R23.H0_H0 ;  /* 0x20000017ff179230 */ /* 0x000fc40000004100 */
[----:B------:R-:W-:-:S03]  /*1b90*/  @!P3 HADD2 R22, R24.H0_H0, R22.H0_H0 ;  /* 0x200000161816b230 */ /* 0x000fc60000000800 */
[----:B------:R-:W-:Y:S02]  /*1ba0*/  @!P1 FADD R23, R23, R12 ;  /* 0x0000000c17179221 */ /* 0x000fe40000000000 */
[----:B0-----:R-:W-:Y:S01]  /*1bb0*/  @!P3 HADD2.F32 R11, -RZ, R22.H0_H0 ;  /* 0x20000016ff0bb230 */ /* 0x001fe20000004100 */
[----:B------:R-:W-:Y:S02]  /*1bc0*/  @!P6 F2FP.F16.F32.PACK_AB R29, RZ, R29 ;  /* 0x0000001dff1de23e */ /* 0x000fe400000000ff */
[----:B------:R-:W-:Y:S02]  /*1bd0*/  @!P1 FMNMX R13, R13, R23, !PT ;  /* 0x000000170d0d9209 */ /* 0x000fe40007800000 */
[----:B------:R-:W-:Y:S02]  /*1be0*/  @!P2 F2FP.F16.F32.PACK_AB R27, RZ, R27 ;  /* 0x0000001bff1ba23e */ /* 0x000fe400000000ff */
[----:B------:R-:W-:-:S05]  /*1bf0*/  @!P4 F2FP.F16.F32.PACK_AB R19, RZ, R19 ;  /* 0x00000013ff13c23e */ /* 0x000fca00000000ff */
[----:B------:R-:W-:Y:S01]  /*1c00*/  @!P4 HADD2 R19, R28.H0_H0, R19.H0_H0 ;  /* 0x200000131c13c230 */ /* 0x000fe20000000800 */
[----:B------:R-:W-:-:S04]  /*1c10*/  @!P5 F2FP.F16.F32.PACK_AB R26, RZ, R26 ;  /* 0x0000001aff1ad23e */ /* 0x000fc800000000ff */
[----:B------:R-:W-:Y:S01]  /*1c20*/  @!P4 HADD2.F32 R19, -RZ, R19.H0_H0 ;  /* 0x20000013ff13c230 */ /* 0x000fe20000004100 */
[----:B-1----:R-:W-:Y:S01]  /*1c30*/  @!P5 F2FP.F16.F32.PACK_AB R9, RZ, R10 ;  /* 0x0000000aff09d23e */ /* 0x002fe200000000ff */
[----:B------:R-:W-:-:S04]  /*1c40*/  @!P3 FADD R10, R11, R12 ;  /* 0x0000000c0b0ab221 */ /* 0x000fc80000000000 */
[----:B------:R-:W-:Y:S01]  /*1c50*/  @!P5 HADD2 R9, R9.H0_H0, R26.H0_H0 ;  /* 0x2000001a0909d230 */ /* 0x000fe20000000800 */
[----:B------:R-:W-:Y:S01]  /*1c60*/  @!P3 FMNMX R13, R13, R10, !PT ;  /* 0x0000000a0d0db209 */ /* 0x000fe20007800000 */
[----:B------:R-:W-:-:S03]  /*1c70*/  UIADD3 UR7, UPT, UPT, UR7, 0x8, URZ ;  /* 0x0000000807077890 */ /* 0x000fc6000fffe0ff */
[----:B------:R-:W-:Y:S01]  /*1c80*/  @!P5 HADD2.F32 R9, -RZ, R9.H0_H0 ;  /* 0x20000009ff09d230 */ /* 0x000fe20000004100 */
[----:B------:R-:W-:Y:S01]  /*1c90*/  UISETP.NE.AND UP1, UPT, UR7, URZ, UPT ;  /* 0x000000ff0700728c */ /* 0x000fe2000bf25270 */
[----:B------:R-:W-:Y:S01]  /*1ca0*/  IADD3 R20, PT, PT, R20, 0x8, RZ ;  /* 0x0000000814147810 */ /* 0x000fe20007ffe0ff */
[----:B------:R-:W-:Y:S01]  /*1cb0*/  VIADD R21, R21, 0x8 ;  /* 0x0000000815157836 */ /* 0x000fe20000000000 */
[----:B------:R-:W-:Y:S01]  /*1cc0*/  IADD3 R17, PT, PT, R17, 0x8, RZ ;  /* 0x0000000811117810 */ /* 0x000fe20007ffe0ff */
[----:B------:R-:W-:Y:S01]  /*1cd0*/  VIADD R18, R18, 0x8 ;  /* 0x0000000812127836 */ /* 0x000fe20000000000 */
[----:B---3--:R-:W-:-:S05]  /*1ce0*/  @!P2 F2FP.F16.F32.PACK_AB R25, RZ, R25 ;  /* 0x00000019ff19a23e */ /* 0x008fca00000000ff */
[----:B------:R-:W-:Y:S01]  /*1cf0*/  @!P2 HADD2 R25, R25.H0_H0, R27.H0_H0 ;  /* 0x2000001b1919a230 */ /* 0x000fe20000000800 */
[----:B------:R-:W-:-:S04]  /*1d00*/  @!P6 F2FP.F16.F32.PACK_AB R11, RZ, R8 ;  /* 0x00000008ff0be23e */ /* 0x000fc800000000ff */
[----:B------:R-:W-:Y:S02]  /*1d10*/  @!P2 HADD2.F32 R25, -RZ, R25.H0_H0 ;  /* 0x20000019ff19a230 */ /* 0x000fe40000004100 */
[--C-:B------:R-:W-:Y:S01]  /*1d20*/  @!P4 FADD R8, R19, R12.reuse ;  /* 0x0000000c1308c221 */ /* 0x100fe20000000000 */
[----:B------:R-:W-:Y:S02]  /*1d30*/  @!P6 HADD2 R11, R11.H0_H0, R29.H0_H0 ;  /* 0x2000001d0b0be230 */ /* 0x000fe40000000800 */
[--C-:B------:R-:W-:Y:S02]  /*1d40*/  @!P2 FADD R10, R25, R12.reuse ;  /* 0x0000000c190aa221 */ /* 0x100fe40000000000 */
[----:B------:R-:W-:Y:S01]  /*1d50*/  @!P4 FMNMX R13, R13, R8, !PT ;  /* 0x000000080d0dc209 */ /* 0x000fe20007800000 */
[----:B------:R-:W-:Y:S01]  /*1d60*/  @!P5 FADD R8, R9, R12 ;  /* 0x0000000c0908d221 */ /* 0x000fe20000000000 */
[----:B------:R-:W-:Y:S02]  /*1d70*/  @!P6 HADD2.F32 R11, -RZ, R11.H0_H0 ;  /* 0x2000000bff0be230 */ /* 0x000fe40000004100 */
[----:B------:R-:W-:-:S03]  /*1d80*/  @!P2 FMNMX R13, R13, R10, !PT ;  /* 0x0000000a0d0da209 */ /* 0x000fc60007800000 */
[----:B------:R-:W-:Y:S01]  /*1d90*/  @!P6 FADD R10, R11, R12 ;  /* 0x0000000c0b0ae221 */ /* 0x000fe20000000000 */
[----:B------:R-:W-:-:S04]  /*1da0*/  @!P5 FMNMX R13, R13, R8, !PT ;  /* 0x000000080d0dd209 */ /* 0x000fc80007800000 */
[----:B------:R-:W-:Y:S01]  /*1db0*/  @!P6 FMNMX R13, R13, R10, !PT ;  /* 0x0000000a0d0de209 */ /* 0x000fe20007800000 */
[----:B------:R-:W-:Y:S06]  /*1dc0*/  BRA.U UP1, `(.L_x_21) ;  /* 0xfffffff901807547 */ /* 0x000fec000b83ffff */
[----:B------:R-:W-:-:S07]  /*1dd0*/  IADD3 R5, PT, PT, R20, -0x3, RZ ;  /* 0xfffffffd14057810 */ /* 0x000fce0007ffe0ff */
.L_x_20:
[----:B------:R-:W-:-:S09]  /*1de0*/  UISETP.NE.AND UP1, UPT, UR14, URZ, UPT ;  /* 0x000000ff0e00728c */ /* 0x000fd2000bf25270 */
[----:B------:R-:W-:Y:S05]  /*1df0*/  BRA.U !UP1, `(.L_x_22) ;  /* 0x0000000509b47547 */ /* 0x000fea000b800000 */
[----:B------:R-:W-:Y:S01]  /*1e00*/  UISETP.NE.AND UP1, UPT, UR16, URZ, UPT ;  /* 0x000000ff1000728c */ /* 0x000fe2000bf25270 */
[----:B------:R-:W-:Y:S10]  /*1e10*/  BRA.U !UP0, `(.L_x_23) ;  /* 0x0000000108d07547 */ /* 0x000ff4000b800000 */
[----:B------:R-:W0:Y:S01]  /*1e20*/  LDC R10, c[0x0][0x3ac] ;  /* 0x0000eb00ff0a7b82 */ /* 0x000e220000000800 */
[----:B------:R-:W-:-:S04]  /*1e30*/  IMAD.IADD R17, R16, 0x1, R5 ;  /* 0x0000000110117824 */ /* 0x000fc800078e0205 */
[C---:B------:R-:W-:Y:S01]  /*1e40*/  VIADD R18, R17.reuse, 0x2 ;  /* 0x0000000211127836 */ /* 0x040fe20000000000 */
[C---:B------:R-:W-:Y:S02]  /*1e50*/  IADD3 R4, PT, PT, R17.reuse, 0x1, RZ ;  /* 0x0000000111047810 */ /* 0x040fe40007ffe0ff */
[----:B------:R-:W1:Y:S01]  /*1e60*/  LDC.64 R6, c[0x0][0x380] ;  /* 0x0000e000ff067b82 */ /* 0x000e620000000a00 */
[C---:B------:R-:W-:Y:S02]  /*1e70*/  ISETP.GE.AND P0, PT, R17.reuse, UR9, PT ;  /* 0x0000000911007c0c */ /* 0x040fe4000bf06270 */
[C---:B------:R-:W-:Y:S02]  /*1e80*/  ISETP.GE.AND P1, PT, R4.reuse, UR9, PT ;  /* 0x0000000904007c0c */ /* 0x040fe4000bf26270 */
[C---:B------:R-:W-:Y:S02]  /*1e90*/  ISETP.LT.OR P0, PT, R17.reuse, RZ, P0 ;  /* 0x000000ff1100720c */ /* 0x040fe40000701670 */
[----:B------:R-:W-:Y:S01]  /*1ea0*/  ISETP.LT.OR P1, PT, R4, RZ, P1 ;  /* 0x000000ff0400720c */ /* 0x000fe20000f21670 */
[----:B------:R-:W2:Y:S01]  /*1eb0*/  LDC.64 R8, c[0x0][0x388] ;  /* 0x0000e200ff087b82 */ /* 0x000ea20000000a00 */
[----:B------:R-:W-:Y:S01]  /*1ec0*/  IADD3 R11, PT, PT, R0, R17, RZ ;  /* 0x00000011000b7210 */ /* 0x000fe20007ffe0ff */
[----:B------:R-:W-:Y:S01]  /*1ed0*/  VIADD R4, R17, 0x3 ;  /* 0x0000000311047836 */ /* 0x000fe20000000000 */
[----:B------:R-:W-:-:S04]  /*1ee0*/  ISETP.GE.AND P2, PT, R18, UR9, PT ;  /* 0x0000000912007c0c */ /* 0x000fc8000bf46270 */
[----:B------:R-:W-:Y:S01]  /*1ef0*/  ISETP.LT.OR P2, PT, R18, RZ, P2 ;  /* 0x000000ff1200720c */ /* 0x000fe20001741670 */
[----:B0-----:R-:W-:Y:S01]  /*1f00*/  IMAD R17, R10, UR5, R5 ;  /* 0x000000050a117c24 */ /* 0x001fe2000f8e0205 */
[----:B------:R-:W-:-:S04]  /*1f10*/  ISETP.GE.AND P3, PT, R4, UR9, PT ;  /* 0x0000000904007c0c */ /* 0x000fc8000bf66270 */
[----:B------:R-:W-:Y:S01]  /*1f20*/  ISETP.LT.OR P3, PT, R4, RZ, P3 ;  /* 0x000000ff0400720c */ /* 0x000fe20001f61670 */
[----:B-1----:R-:W-:-:S05]  /*1f30*/  IMAD.WIDE R6, R11, 0x4, R6 ;  /* 0x000000040b067825 */ /* 0x002fca00078e0206 */
[----:B------:R-:W3:Y:S01]  /*1f40*/  @!P0 LDG.E R4, desc[UR10][R6.64] ;  /* 0x0000000a06048981 */ /* 0x000ee2000c1e1900 */
[----:B--2---:R-:W-:-:S03]  /*1f50*/  IMAD.WIDE R8, R17, 0x4, R8 ;  /* 0x0000000411087825 */ /* 0x004fc600078e0208 */
[----:B------:R-:W2:Y:S04]  /*1f60*/  @!P1 LDG.E R11, desc[UR10][R6.64+0x4] ;  /* 0x0000040a060b9981 */ /* 0x000ea8000c1e1900 */
[----:B------:R-:W4:Y:S04]  /*1f70*/  @!P0 LDG.E R10, desc[UR10][R8.64] ;  /* 0x0000000a080a8981 */ /* 0x000f28000c1e1900 */
[----:B------:R-:W5:Y:S04]  /*1f80*/  @!P1 LDG.E R17, desc[UR10][R8.64+0x4] ;  /* 0x0000040a08119981 */ /* 0x000f68000c1e1900 */
[----:B------:R-:W5:Y:S04]  /*1f90*/  @!P2 LDG.E R18, desc[UR10][R6.64+0x8] ;  /* 0x0000080a0612a981 */ /* 0x000f68000c1e1900 */
[----:B------:R-:W5:Y:S04]  /*1fa0*/  @!P2 LDG.E R19, desc[UR10][R8.64+0x8] ;  /* 0x0000080a0813a981 */ /* 0x000f68000c1e1900 */
[----:B------:R-:W5:Y:S04]  /*1fb0*/  @!P3 LDG.E R20, desc[UR10][R6.64+0xc] ;  /* 0x00000c0a0614b981 */ /* 0x000f68000c1e1900 */
[----:B------:R0:W5:Y:S01]  /*1fc0*/  @!P3 LDG.E R21, desc[UR10][R8.64+0xc] ;  /* 0x00000c0a0815b981 */ /* 0x000162000c1e1900 */
[----:B------:R-:W-:-:S02]  /*1fd0*/  IADD3 R5, PT, PT, R5, 0x4, RZ ;  /* 0x0000000405057810 */ /* 0x000fc40007ffe0ff */
[----:B---3--:R-:W-:Y:S02]  /*1fe0*/  @!P0 F2FP.F16.F32.PACK_AB R4, RZ, R4 ;  /* 0x00000004ff04823e */ /* 0x008fe400000000ff */
[----:B--2---:R-:W-:Y:S02]  /*1ff0*/  @!P1 F2FP.F16.F32.PACK_AB R11, RZ, R11 ;  /* 0x0000000bff0b923e */ /* 0x004fe400000000ff */
[----:B----4-:R-:W-:Y:S02]  /*2000*/  @!P0 F2FP.F16.F32.PACK_AB R10, RZ, R10 ;  /* 0x0000000aff0a823e */ /* 0x010fe400000000ff */
[----:B-----5:R-:W-:-:S03]  /*2010*/  @!P1 F2FP.F16.F32.PACK_AB R17, RZ, R17 ;  /* 0x00000011ff11923e */ /* 0x020fc600000000ff */
[----:B------:R-:W-:Y:S01]  /*2020*/  @!P0 HADD2 R4, R4.H0_H0, R10.H0_H0 ;  /* 0x2000000a04048230 */ /* 0x000fe20000000800 */
[----:B------:R-:W-:Y:S01]  /*2030*/  @!P2 F2FP.F16.F32.PACK_AB R18, RZ, R18 ;  /* 0x00000012ff12a23e */ /* 0x000fe200000000ff */
[----:B------:R-:W-:-:S03]  /*2040*/  @!P1 HADD2 R17, R11.H0_H0, R17.H0_H0 ;  /* 0x200000110b119230 */ /* 0x000fc60000000800 */
[----:B------:R-:W-:Y:S01]  /*2050*/  @!P0 HADD2.F32 R11, -RZ, R4.H0_H0 ;  /* 0x20000004ff0b8230 */ /* 0x000fe20000004100 */
[----:B0-----:R-:W-:Y:S01]  /*2060*/  @!P2 F2FP.F16.F32.PACK_AB R9, RZ, R19 ;  /* 0x00000013ff09a23e */ /* 0x001fe200000000ff */
[----:B------:R-:W-:Y:S01]  /*2070*/  @!P1 HADD2.F32 R17, -RZ, R17.H0_H0 ;  /* 0x20000011ff119230 */ /* 0x000fe20000004100 */
[----:B------:R-:W-:-:S03]  /*2080*/  @!P3 F2FP.F16.F32.PACK_AB R20, RZ, R20 ;  /* 0x00000014ff14b23e */ /* 0x000fc600000000ff */
[----:B------:R-:W-:Y:S01]  /*2090*/  @!P2 HADD2 R9, R18.H0_H0, R9.H0_H0 ;  /* 0x200000091209a230 */ /* 0x000fe20000000800 */
[----:B------:R-:W-:Y:S01]  /*20a0*/  @!P3 F2FP.F16.F32.PACK_AB R10, RZ, R21 ;  /* 0x00000015ff0ab23e */ /* 0x000fe200000000ff */
[----:B------:R-:W-:-:S03]  /*20b0*/  @!P0 FADD R4, R11, R12 ;  /* 0x0000000c0b048221 */ /* 0x000fc60000000000 */
[----:B------:R-:W-:Y:S02]  /*20c0*/  @!P2 HADD2.F32 R9, -RZ, R9.H0_H0 ;  /* 0x20000009ff09a230 */ /* 0x000fe40000004100 */
[--C-:B------:R-:W-:Y:S01]  /*20d0*/  @!P1 FADD R6, R17, R12.reuse ;  /* 0x0000000c11069221 */ /* 0x100fe20000000000 */
[----:B------:R-:W-:Y:S01]  /*20e0*/  @!P3 HADD2 R10, R20.H0_H0, R10.H0_H0 ;  /* 0x2000000a140ab230 */ /* 0x000fe20000000800 */
[----:B------:R-:W-:Y:S01]  /*20f0*/  @!P0 FMNMX R13, R13, R4, !PT ;  /* 0x000000040d0d8209 */ /* 0x000fe20007800000 */
[----:B------:R-:W-:-:S03]  /*2100*/  @!P2 FADD R4, R9, R12 ;  /* 0x0000000c0904a221 */ /* 0x000fc60000000000 */
[----:B------:R-:W-:Y:S01]  /*2110*/  @!P3 HADD2.F32 R7, -RZ, R10.H0_H0 ;  /* 0x2000000aff07b230 */ /* 0x000fe20000004100 */
[----:B------:R-:W-:-:S04]  /*2120*/  @!P1 FMNMX R13, R13, R6, !PT ;  /* 0x000000060d0d9209 */ /* 0x000fc80007800000 */
[----:B------:R-:W-:Y:S01]  /*2130*/  @!P3 FADD R6, R7, R12 ;  /* 0x0000000c0706b221 */ /* 0x000fe20000000000 */
[----:B------:R-:W-:-:S04]  /*2140*/  @!P2 FMNMX R13, R13, R4, !PT ;  /* 0x000000040d0da209 */ /* 0x000fc80007800000 */
[----:B------:R-:W-:-:S07]  /*2150*/  @!P3 FMNMX R13, R13, R6, !PT ;  /* 0x000000060d0db209 */ /* 0x000fce0007800000 */
.L_x_23:
[----:B------:R-:W-:Y:S05]  /*2160*/  BRA.U !UP1, `(.L_x_22) ;  /* 0x0000000109d87547 */ /* 0x000fea000b800000 */
[----:B------:R-:W-:Y:S02]  /*2170*/  UISETP.NE.AND UP1, UPT, UR16, 0x1, UPT ;  /* 0x000000011000788c */ /* 0x000fe4000bf25270 */
[----:B------:R-:W-:-:S07]  /*2180*/  ULOP3.LUT UP2, URZ, UR13, 0x1, URZ, 0xc0, !UPT ;  /* 0x000000010dff7892 */ /* 0x000fce000f84c0ff */
[----:B------:R-:W-:Y:S05]  /*2190*/  BRA.U !UP1, `(.L_x_24) ;  /* 0x0000000109787547 */ /* 0x000fea000b800000 */
[----:B------:R-:W0:Y:S01]  /*21a0*/  LDC R4, c[0x0][0x3ac] ;  /* 0x0000eb00ff047b82 */ /* 0x000e220000000800 */
[----:B------:R-:W-:-:S05]  /*21b0*/  IMAD.IADD R11, R16, 0x1, R5 ;  /* 0x00000001100b7824 */ /* 0x000fca00078e0205 */
[C---:B------:R-:W-:Y:S02]  /*21c0*/  IADD3 R10, PT, PT, R11.reuse, 0x1, RZ ;  /* 0x000000010b0a7810 */ /* 0x040fe40007ffe0ff */
[----:B------:R-:W1:Y:S01]  /*21d0*/  LDC.64 R6, c[0x0][0x388] ;  /* 0x0000e200ff067b82 */ /* 0x000e620000000a00 */
[C---:B------:R-:W-:Y:S02]  /*21e0*/  ISETP.GE.AND P0, PT, R11.reuse, UR9, PT ;  /* 0x000000090b007c0c */ /* 0x040fe4000bf06270 */
[----:B------:R-:W-:Y:S02]  /*21f0*/  ISETP.GE.AND P1, PT, R10, UR9, PT ;  /* 0x000000090a007c0c */ /* 0x000fe4000bf26270 */
[----:B------:R-:W-:Y:S01]  /*2200*/  ISETP.LT.OR P0, PT, R11, RZ, P0 ;  /* 0x000000ff0b00720c */ /* 0x000fe20000701670 */
[----:B------:R-:W-:Y:S01]  /*2210*/  IMAD.IADD R11, R0, 0x1, R11 ;  /* 0x00000001000b7824 */ /* 0x000fe200078e020b */
[----:B------:R-:W-:Y:S01]  /*2220*/  ISETP.LT.OR P1, PT, R10, RZ, P1 ;  /* 0x000000ff0a00720c */ /* 0x000fe20000f21670 */
[----:B------:R-:W2:Y:S01]  /*2230*/  LDC.64 R8, c[0x0][0x380] ;  /* 0x0000e000ff087b82 */ /* 0x000ea20000000a00 */
[----:B0-----:R-:W-:-:S04]  /*2240*/  IMAD R17, R4, UR5, R5 ;  /* 0x0000000504117c24 */ /* 0x001fc8000f8e0205 */
[----:B-1----:R-:W-:-:S05]  /*2250*/  IMAD.WIDE R6, R17, 0x4, R6 ;  /* 0x0000000411067825 */ /* 0x002fca00078e0206 */
[----:B------:R-:W3:Y:S01]  /*2260*/  @!P0 LDG.E R10, desc[UR10][R6.64] ;  /* 0x0000000a060a8981 */ /* 0x000ee2000c1e1900 */
[----:B--2---:R-:W-:-:S03]  /*2270*/  IMAD.WIDE R8, R11, 0x4, R8 ;  /* 0x000000040b087825 */ /* 0x004fc600078e0208 */
[----:B------:R-:W2:Y:S04]  /*2280*/  @!P1 LDG.E R17, desc[UR10][R6.64+0x4] ;  /* 0x0000040a06119981 */ /* 0x000ea8000c1e1900 */
[----:B------:R-:W4:Y:S04]  /*2290*/  @!P0 LDG.E R4, desc[UR10][R8.64] ;  /* 0x0000000a08048981 */ /* 0x000f28000c1e1900 */
[----:B------:R-:W5:Y:S01]  /*22a0*/  @!P1 LDG.E R11, desc[UR10][R8.64+0x4] ;  /* 0x0000040a080b9981 */ /* 0x000f62000c1e1900 */
[----:B------:R-:W-:Y:S02]  /*22b0*/  IADD3 R5, PT, PT, R5, 0x2, RZ ;  /* 0x0000000205057810 */ /* 0x000fe40007ffe0ff */
[----:B---3--:R-:W-:-:S02]  /*22c0*/  @!P0 F2FP.F16.F32.PACK_AB R10, RZ, R10 ;  /* 0x0000000aff0a823e */ /* 0x008fc400000000ff */
[----:B--2---:R-:W-:Y:S02]  /*22d0*/  @!P1 F2FP.F16.F32.PACK_AB R17, RZ, R17 ;  /* 0x00000011ff11923e */ /* 0x004fe400000000ff */
[----:B----4-:R-:W-:Y:S02]  /*22e0*/  @!P0 F2FP.F16.F32.PACK_AB R4, RZ, R4 ;  /* 0x00000004ff04823e */ /* 0x010fe400000000ff */
[----:B-----5:R-:W-:-:S03]  /*22f0*/  @!P1 F2FP.F16.F32.PACK_AB R11, RZ, R11 ;  /* 0x0000000bff0b923e */ /* 0x020fc600000000ff */
[----:B------:R-:W-:Y:S02]  /*2300*/  @!P0 HADD2 R4, R4.H0_H0, R10.H0_H0 ;  /* 0x2000000a04048230 */ /* 0x000fe40000000800 */
[----:B------:R-:W-:-:S03]  /*2310*/  @!P1 HADD2 R17, R11.H0_H0, R17.H0_H0 ;  /* 0x200000110b119230 */ /* 0x000fc60000000800 */
[----:B------:R-:W-:Y:S02]  /*2320*/  @!P0 HADD2.F32 R11, -RZ, R4.H0_H0 ;  /* 0x20000004ff0b8230 */ /* 0x000fe40000004100 */
[----:B------:R-:W-:-:S03]  /*2330*/  @!P1 HADD2.F32 R17, -RZ, R17.H0_H0 ;  /* 0x20000011ff119230 */ /* 0x000fc60000004100 */
[--C-:B------:R-:W-:Y:S02]  /*2340*/  @!P0 FADD R4, R11, R12.reuse ;  /* 0x0000000c0b048221 */ /* 0x100fe40000000000 */
[----:B------:R-:W-:-:S03]  /*2350*/  @!P1 FADD R6, R17, R12 ;  /* 0x0000000c11069221 */ /* 0x000fc60000000000 */
[----:B------:R-:W-:-:S04]  /*2360*/  @!P0 FMNMX R13, R13, R4, !PT ;  /* 0x000000040d0d8209 */ /* 0x000fc80007800000 */
[----:B------:R-:W-:-:S07]  /*2370*/  @!P1 FMNMX R13, R13, R6, !PT ;  /* 0x000000060d0d9209 */ /* 0x000fce0007800000 */
.L_x_24:
[----:B------:R-:W-:Y:S05]  /*2380*/  BRA.U !UP2, `(.L_x_22) ;  /* 0x000000010a507547 */ /* 0x000fea000b800000 */
[----:B------:R-:W-:Y:S01]  /*2390*/  IMAD.IADD R11, R16, 0x1, R5 ;  /* 0x00000001100b7824 */ /* 0x000fe200078e0205 */
[----:B------:R-:W-:Y:S04]  /*23a0*/  BSSY.RECONVERGENT B0, `(.L_x_22) ;  /* 0x0000012000007945 */ /* 0x000fe80003800200 */
[----:B------:R-:W-:-:S04]  /*23b0*/  ISETP.GE.AND P0, PT, R11, UR9, PT ;  /* 0x000000090b007c0c */ /* 0x000fc8000bf06270 */
[----:B------:R-:W-:-:S13]  /*23c0*/  ISETP.LT.OR P0, PT, R11, RZ, P0 ;  /* 0x000000ff0b00720c */ /* 0x000fda0000701670 */
[----:B------:R-:W-:Y:S05]  /*23d0*/  @P0 BRA `(.L_x_25) ;  /* 0x0000000000380947 */ /* 0x000fea0003800000 */
[----:B------:R-:W0:Y:S01]  /*23e0*/  LDC R4, c[0x0][0x3ac] ;  /* 0x0000eb00ff047b82 */ /* 0x000e220000000800 */
[----:B------:R-:W-:-:S07]  /*23f0*/  IADD3 R11, PT, PT, R0, R11, RZ ;  /* 0x0000000b000b7210 */ /* 0x000fce0007ffe0ff */
[----:B------:R-:W1:Y:S08]  /*2400*/  LDC.64 R8, c[0x0][0x380] ;  /* 0x0000e000ff087b82 */ /* 0x000e700000000a00 */
[----:B------:R-:W2:Y:S01]  /*2410*/  LDC.64 R6, c[0x0][0x388] ;  /* 0x0000e200ff067b82 */ /* 0x000ea20000000a00 */
[----:B0-----:R-:W-:Y:S02]  /*2420*/  IMAD R17, R4, UR5, R5 ;  /* 0x0000000504117c24 */ /* 0x001fe4000f8e0205 */
[----:B-1----:R-:W-:-:S06]  /*2430*/  IMAD.WIDE R4, R11, 0x4, R8 ;  /* 0x000000040b047825 */ /* 0x002fcc00078e0208 */
[----:B------:R-:W3:Y:S01]  /*2440*/  LDG.E R4, desc[UR10][R4.64] ;  /* 0x0000000a04047981 */ /* 0x000ee2000c1e1900 */
[----:B--2---:R-:W-:-:S06]  /*2450*/  IMAD.WIDE R6, R17, 0x4, R6 ;  /* 0x0000000411067825 */ /* 0x004fcc00078e0206 */
[----:B------:R-:W3:Y:S02]  /*2460*/  LDG.E R7, desc[UR10][R6.64] ;  /* 0x0000000a06077981 */ /* 0x000ee4000c1e1900 */
[----:B---3--:R-:W-:-:S05]  /*2470*/  F2FP.F16.F32.PACK_AB R5, R7, R4 ;  /* 0x000000040705723e */ /* 0x008fca00000000ff */
[----:B------:R-:W-:-:S05]  /*2480*/  HADD2 R5, R5.H0_H0, R5.H1_H1 ;  /* 0x3000000505057230 */ /* 0x000fca0000000800 */
[----:B------:R-:W-:-:S05]  /*2490*/  HADD2.F32 R9, -RZ, R5.H0_H0 ;  /* 0x20000005ff097230 */ /* 0x000fca0000004100 */
[----:B------:R-:W-:-:S05]  /*24a0*/  FADD R8, R9, R12 ;  /* 0x0000000c09087221 */ /* 0x000fca0000000000 */
[----:B------:R-:W-:-:S07]  /*24b0*/  FMNMX R13, R13, R8, !PT ;  /* 0x000000080d0d7209 */ /* 0x000fce0007800000 */
.L_x_25:
[----:B------:R-:W-:Y:S05]  /*24c0*/  BSYNC.RECONVERGENT B0 ;  /* 0x0000000000007941 */ /* 0x000fea0003800200 */
.L_x_22:
[----:B------:R-:W-:Y:S02]  /*24d0*/  UISETP.NE.AND UP1, UPT, UR5, UR4, UPT ;  /* 0x000000040500728c */ /* 0x000fe4000bf25270 */
[----:B------:R-:W-:-:S07]  /*24e0*/  UIADD3 UR7, UPT, UPT, UR5, 0x1, URZ ;  /* 0x0000000105077890 */ /* 0x000fce000fffe0ff */
[----:B------:R-:W-:Y:S01]  /*24f0*/  UMOV UR5, UR7 ;  /* 0x0000000700057c82 */ /* 0x000fe20008000000 */
[----:B------:R-:W-:Y:S05]  /*2500*/  BRA.U UP1, `(.L_x_26) ;  /* 0xfffffff101647547 */ /* 0x000fea000b83ffff */
.L_x_19:
[----:B------:R-:W0:Y:S02]  /*2510*/  LDC.64 R2, c[0x0][0x390] ;  /* 0x0000e400ff027b82 */ /* 0x000e240000000a00 */
[----:B0-----:R-:W-:-:S05]  /*2520*/  IMAD.WIDE R2, R0, 0x4, R2 ;  /* 0x0000000400027825 */ /* 0x001fca00078e0202 */
[----:B------:R-:W-:Y:S01]  /*2530*/  STG.E desc[UR10][R2.64], R13 ;  /* 0x0000000d02007986 */ /* 0x000fe2000c10190a */
[----:B------:R-:W-:Y:S05]  /*2540*/  EXIT ;  /* 0x000000000000794d */ /* 0x000fea0003800000 */
.L_x_27:
[----:B------:R-:W-:-:S00]  /*2550*/  BRA `(.L_x_27) ;  /* 0xfffffffc00fc7947 */ /* 0x000fc0000383ffff */
[----:B------:R-:W-:-:S00]  /*2560*/  NOP ;  /* 0x0000000000007918 */ /* 0x000fc00000000000 */
        /* <DEDUP_REMOVED lines=9> */
.L_x_28:


//--------------------- .nv.shared.reserved.0     --------------------------
	.section	.nv.shared.reserved.0,"aw",@nobits
	.weak		__nv_reservedSMEM_offset_0_alias
	.size		__nv_reservedSMEM_offset_0_alias, 0, 64
	.other		__nv_reservedSMEM_offset_0_alias,@"STO_CUDA_RESERVED_SHARED STV_DEFAULT"
__nv_reservedSMEM_offset_0_alias:
	.zero		0
	.zero		64


//--------------------- .nv.constant0._Z38elementwise_sum_cumsum_dilation_kernelPKfS0_Pfiiiiii --------------------------
	.section	.nv.constant0._Z38elementwise_sum_cumsum_dilation_kernelPKfS0_Pfiiiiii,"a",@progbits
	.sectionflags	@""
	.align	4
.nv.constant0._Z38elementwise_sum_cumsum_dilation_kernelPKfS0_Pfiiiiii:
	.zero		944


//--------------------- SYMBOLS --------------------------

	.type		.nv.reservedSmem.offset0,@object
	.size		.nv.reservedSmem.offset0,0x4
